	.target	sm_100a

	.elftype	@"ET_EXEC"


//--------------------- .note.nv.tkinfo           --------------------------
	.section	.note.nv.tkinfo,"",@"SHT_NOTE"
	.sectionflags	@"SHF_NOTE_NV_TKINFO"
	.tkinfo
        /*0018*/ 	.word	0x00000002
        /*0030*/ 	.string	""
        /*0030*/ 	.string	"ptxas"
        /*0030*/ 	.string	"Cuda compilation tools, release 13.0, V13.0.88"
        /*0030*/ 	.string	"Build cuda_13.0.r13.0/compiler.36424714_0"
        /*0030*/ 	.string	"-arch sm_100a -m 64 "



//--------------------- .note.nv.cuinfo           --------------------------
	.section	.note.nv.cuinfo,"",@"SHT_NOTE"
	.sectionflags	@"SHF_NOTE_NV_CUINFO"
        /*0018*/ 	.short	0x0002
        /*001a*/ 	.short	0x0064
        /*001c*/ 	.short	0x0082
	.zero		2


//--------------------- .nv.info                  --------------------------
	.section	.nv.info,"",@"SHT_CUDA_INFO"
	.align	4


	//----- nvinfo : EIATTR_REGCOUNT
	.align		4
        /*0000*/ 	.byte	0x04, 0x2f
        /*0002*/ 	.short	(.L_19 - .L_18)
	.align		4
.L_18:
        /*0004*/ 	.word	index@(_ZN7cutlass13device_kernelINS_4gemm6kernel13GemmUniversalIN4cute5tupleIJiiiiEEENS1_10collective13CollectiveMmaINS1_35MainloopSm100TmaUmmaWarpSpecializedILi4ELi2ELi4ENS5_IJNS4_1CILi4EEENSA_ILi1EEESC_EEEEENS5_IJNSA_ILi64EEENSA_ILi128EEESF_EEEfNS5_IJlSC_lEEEfSI_NS4_8TiledMMAINS4_8MMA_AtomIJNS4_17SM100_MMA_TF32_SSINS_10tfloat32_tESM_fLi64ELi128ELNS4_4UMMA5MajorE0ELSO_0ELNSN_7ScaleInE0ELSP_0EEEEEENS4_6LayoutINS5_IJSC_SC_SC_EEENS5_IJNSA_ILi0EEESU_SU_EEEEENS5_IJNS4_10UnderscoreESX_SX_EEEEENS4_13SM90_TMA_LOADENS4_14ComposedLayoutINS4_7SwizzleILi3ELi4ELi3EEENS4_18smem_ptr_flag_bitsILi32EEENSS_INS5_IJNSA_ILi8EEENSA_ILi32EEEEEENS5_IJS17_SC_EEEEEEEvNS4_8identityENS4_23SM90_TMA_LOAD_MULTICASTES1B_vS1C_EENS_8epilogue10collective18CollectiveEpilogueINS1F_23Sm100TmaWarpSpecializedILi4ELi2ELi16ELb1ELb0EEEJSH_NS5_IJNSS_ISF_SC_EENSS_IS17_SC_EEEEEfSI_fSI_NS1F_6fusion15FusionCallbacksIS1J_NS1N_17LinearCombinationIffffLNS_15FloatRoundStyleE2EEESH_S1M_JEEENS4_5SM1004TMEM4LOAD26SM100_TMEM_LOAD_16dp128b8xES10_S1B_NS4_17SM75_U32x4_LDSM_NENS4_14SM90_TMA_STOREES1B_NS4_17SM90_U32x4_STSM_NENS4_39AutoVectorizingCopyWithAssumedAlignmentILi128EEEEEEvvEEEEvNT_6ParamsE)
        /*0008*/ 	.word	0x00000050


	//----- nvinfo : EIATTR_FRAME_SIZE
	.align		4
.L_19:
        /*000c*/ 	.byte	0x04, 0x11
        /*000e*/ 	.short	(.L_21 - .L_20)
	.align		4
.L_20:
        /*0010*/ 	.word	index@($__internal_2_$__cuda_sm10x_tcgen05_guardrail_trap_unallocated_columns_being_dealloced)
        /*0014*/ 	.word	0x00000000


	//----- nvinfo : EIATTR_FRAME_SIZE
	.align		4
.L_21:
        /*0018*/ 	.byte	0x04, 0x11
        /*001a*/ 	.short	(.L_23 - .L_22)
	.align		4
.L_22:
        /*001c*/ 	.word	index@($__internal_1_$__cuda_sm10x_tcgen05_guardrail_trap_phase_invalid_during_alloc)
        /*0020*/ 	.word	0x00000000


	//----- nvinfo : EIATTR_FRAME_SIZE
	.align		4
.L_23:
        /*0024*/ 	.byte	0x04, 0x11
        /*0026*/ 	.short	(.L_25 - .L_24)
	.align		4
.L_24:
        /*0028*/ 	.word	index@($__internal_0_$__cuda_sm10x_tcgen05_guardrail_trap_col_being_dealloced_not_returned_by_alloc)
        /*002c*/ 	.word	0x00000000


	//----- nvinfo : EIATTR_FRAME_SIZE
	.align		4
.L_25:
        /*0030*/ 	.byte	0x04, 0x11
        /*0032*/ 	.short	(.L_27 - .L_26)
	.align		4
.L_26:
        /*0034*/ 	.word	index@(_ZN7cutlass13device_kernelINS_4gemm6kernel13GemmUniversalIN4cute5tupleIJiiiiEEENS1_10collective13CollectiveMmaINS1_35MainloopSm100TmaUmmaWarpSpecializedILi4ELi2ELi4ENS5_IJNS4_1CILi4EEENSA_ILi1EEESC_EEEEENS5_IJNSA_ILi64EEENSA_ILi128EEESF_EEEfNS5_IJlSC_lEEEfSI_NS4_8TiledMMAINS4_8MMA_AtomIJNS4_17SM100_MMA_TF32_SSINS_10tfloat32_tESM_fLi64ELi128ELNS4_4UMMA5MajorE0ELSO_0ELNSN_7ScaleInE0ELSP_0EEEEEENS4_6LayoutINS5_IJSC_SC_SC_EEENS5_IJNSA_ILi0EEESU_SU_EEEEENS5_IJNS4_10UnderscoreESX_SX_EEEEENS4_13SM90_TMA_LOADENS4_14ComposedLayoutINS4_7SwizzleILi3ELi4ELi3EEENS4_18smem_ptr_flag_bitsILi32EEENSS_INS5_IJNSA_ILi8EEENSA_ILi32EEEEEENS5_IJS17_SC_EEEEEEEvNS4_8identityENS4_23SM90_TMA_LOAD_MULTICASTES1B_vS1C_EENS_8epilogue10collective18CollectiveEpilogueINS1F_23Sm100TmaWarpSpecializedILi4ELi2ELi16ELb1ELb0EEEJSH_NS5_IJNSS_ISF_SC_EENSS_IS17_SC_EEEEEfSI_fSI_NS1F_6fusion15FusionCallbacksIS1J_NS1N_17LinearCombinationIffffLNS_15FloatRoundStyleE2EEESH_S1M_JEEENS4_5SM1004TMEM4LOAD26SM100_TMEM_LOAD_16dp128b8xES10_S1B_NS4_17SM75_U32x4_LDSM_NENS4_14SM90_TMA_STOREES1B_NS4_17SM90_U32x4_STSM_NENS4_39AutoVectorizingCopyWithAssumedAlignmentILi128EEEEEEvvEEEEvNT_6ParamsE)
        /*0038*/ 	.word	0x00000000


	//----- nvinfo : EIATTR_MIN_STACK_SIZE
	.align		4
.L_27:
        /*003c*/ 	.byte	0x04, 0x12
        /*003e*/ 	.short	(.L_29 - .L_28)
	.align		4
.L_28:
        /*0040*/ 	.word	index@(_ZN7cutlass13device_kernelINS_4gemm6kernel13GemmUniversalIN4cute5tupleIJiiiiEEENS1_10collective13CollectiveMmaINS1_35MainloopSm100TmaUmmaWarpSpecializedILi4ELi2ELi4ENS5_IJNS4_1CILi4EEENSA_ILi1EEESC_EEEEENS5_IJNSA_ILi64EEENSA_ILi128EEESF_EEEfNS5_IJlSC_lEEEfSI_NS4_8TiledMMAINS4_8MMA_AtomIJNS4_17SM100_MMA_TF32_SSINS_10tfloat32_tESM_fLi64ELi128ELNS4_4UMMA5MajorE0ELSO_0ELNSN_7ScaleInE0ELSP_0EEEEEENS4_6LayoutINS5_IJSC_SC_SC_EEENS5_IJNSA_ILi0EEESU_SU_EEEEENS5_IJNS4_10UnderscoreESX_SX_EEEEENS4_13SM90_TMA_LOADENS4_14ComposedLayoutINS4_7SwizzleILi3ELi4ELi3EEENS4_18smem_ptr_flag_bitsILi32EEENSS_INS5_IJNSA_ILi8EEENSA_ILi32EEEEEENS5_IJS17_SC_EEEEEEEvNS4_8identityENS4_23SM90_TMA_LOAD_MULTICASTES1B_vS1C_EENS_8epilogue10collective18CollectiveEpilogueINS1F_23Sm100TmaWarpSpecializedILi4ELi2ELi16ELb1ELb0EEEJSH_NS5_IJNSS_ISF_SC_EENSS_IS17_SC_EEEEEfSI_fSI_NS1F_6fusion15FusionCallbacksIS1J_NS1N_17LinearCombinationIffffLNS_15FloatRoundStyleE2EEESH_S1M_JEEENS4_5SM1004TMEM4LOAD26SM100_TMEM_LOAD_16dp128b8xES10_S1B_NS4_17SM75_U32x4_LDSM_NENS4_14SM90_TMA_STOREES1B_NS4_17SM90_U32x4_STSM_NENS4_39AutoVectorizingCopyWithAssumedAlignmentILi128EEEEEEvvEEEEvNT_6ParamsE)
        /*0044*/ 	.word	0x00000000
.L_29:


//--------------------- .nv.compat                --------------------------
	.section	.nv.compat,"",@"SHT_CUDA_COMPAT_INFO"
	.align	4
        /*0000*/ 	.byte	0x02, 0x09, 0x01, 0x00, 0x02, 0x02, 0x02, 0x00, 0x02, 0x05, 0x05, 0x00, 0x03, 0x07, 0x01, 0x01
        /*0010*/ 	.byte	0x02, 0x03, 0x01, 0x00, 0x02, 0x06, 0x01, 0x00, 0x04, 0x0b, 0x08, 0x00, 0x09, 0x00, 0x00, 0x00
        /*0020*/ 	.byte	0x00, 0x00, 0x00, 0x00


//--------------------- .nv.info._ZN7cutlass13device_kernelINS_4gemm6kernel13GemmUniversalIN4cute5tupleIJiiiiEEENS1_10collective13CollectiveMmaINS1_35MainloopSm100TmaUmmaWarpSpecializedILi4ELi2ELi4ENS5_IJNS4_1CILi4EEENSA_ILi1EEESC_EEEEENS5_IJNSA_ILi64EEENSA_ILi128EEESF_EEEfNS5_IJlSC_lEEEfSI_NS4_8TiledMMAINS4_8MMA_AtomIJNS4_17SM100_MMA_TF32_SSINS_10tfloat32_tESM_fLi64ELi128ELNS4_4UMMA5MajorE0ELSO_0ELNSN_7ScaleInE0ELSP_0EEEEEENS4_6LayoutINS5_IJSC_SC_SC_EEENS5_IJNSA_ILi0EEESU_SU_EEEEENS5_IJNS4_10UnderscoreESX_SX_EEEEENS4_13SM90_TMA_LOADENS4_14ComposedLayoutINS4_7SwizzleILi3ELi4ELi3EEENS4_18smem_ptr_flag_bitsILi32EEENSS_INS5_IJNSA_ILi8EEENSA_ILi32EEEEEENS5_IJS17_SC_EEEEEEEvNS4_8identityENS4_23SM90_TMA_LOAD_MULTICASTES1B_vS1C_EENS_8epilogue10collective18CollectiveEpilogueINS1F_23Sm100TmaWarpSpecializedILi4ELi2ELi16ELb1ELb0EEEJSH_NS5_IJNSS_ISF_SC_EENSS_IS17_SC_EEEEEfSI_fSI_NS1F_6fusion15FusionCallbacksIS1J_NS1N_17LinearCombinationIffffLNS_15FloatRoundStyleE2EEESH_S1M_JEEENS4_5SM1004TMEM4LOAD26SM100_TMEM_LOAD_16dp128b8xES10_S1B_NS4_17SM75_U32x4_LDSM_NENS4_14SM90_TMA_STOREES1B_NS4_17SM90_U32x4_STSM_NENS4_39AutoVectorizingCopyWithAssumedAlignmentILi128EEEEEEvvEEEEvNT_6ParamsE --------------------------
	.section	.nv.info._ZN7cutlass13device_kernelINS_4gemm6kernel13GemmUniversalIN4cute5tupleIJiiiiEEENS1_10collective13CollectiveMmaINS1_35MainloopSm100TmaUmmaWarpSpecializedILi4ELi2ELi4ENS5_IJNS4_1CILi4EEENSA_ILi1EEESC_EEEEENS5_IJNSA_ILi64EEENSA_ILi128EEESF_EEEfNS5_IJlSC_lEEEfSI_NS4_8TiledMMAINS4_8MMA_AtomIJNS4_17SM100_MMA_TF32_SSINS_10tfloat32_tESM_fLi64ELi128ELNS4_4UMMA5MajorE0ELSO_0ELNSN_7ScaleInE0ELSP_0EEEEEENS4_6LayoutINS5_IJSC_SC_SC_EEENS5_IJNSA_ILi0EEESU_SU_EEEEENS5_IJNS4_10UnderscoreESX_SX_EEEEENS4_13SM90_TMA_LOADENS4_14ComposedLayoutINS4_7SwizzleILi3ELi4ELi3EEENS4_18smem_ptr_flag_bitsILi32EEENSS_INS5_IJNSA_ILi8EEENSA_ILi32EEEEEENS5_IJS17_SC_EEEEEEEvNS4_8identityENS4_23SM90_TMA_LOAD_MULTICASTES1B_vS1C_EENS_8epilogue10collective18CollectiveEpilogueINS1F_23Sm100TmaWarpSpecializedILi4ELi2ELi16ELb1ELb0EEEJSH_NS5_IJNSS_ISF_SC_EENSS_IS17_SC_EEEEEfSI_fSI_NS1F_6fusion15FusionCallbacksIS1J_NS1N_17LinearCombinationIffffLNS_15FloatRoundStyleE2EEESH_S1M_JEEENS4_5SM1004TMEM4LOAD26SM100_TMEM_LOAD_16dp128b8xES10_S1B_NS4_17SM75_U32x4_LDSM_NENS4_14SM90_TMA_STOREES1B_NS4_17SM90_U32x4_STSM_NENS4_39AutoVectorizingCopyWithAssumedAlignmentILi128EEEEEEvvEEEEvNT_6ParamsE,"",@"SHT_CUDA_INFO"
	.sectionflags	@""
	.align	4


	//----- nvinfo : EIATTR_CUDA_API_VERSION
	.align		4
        /*0000*/ 	.byte	0x04, 0x37
        /*0002*/ 	.short	(.L_31 - .L_30)
.L_30:
        /*0004*/ 	.word	0x00000082


	//----- nvinfo : EIATTR_KPARAM_INFO
	.align		4
.L_31:
        /*0008*/ 	.byte	0x04, 0x17
        /*000a*/ 	.short	(.L_33 - .L_32)
.L_32:
        /*000c*/ 	.word	0x00000000
        /*0010*/ 	.short	0x0000
        /*0012*/ 	.short	0x0000
        /*0014*/ 	.byte	0x00, 0xf0, 0x01, 0x20


	//----- nvinfo : EIATTR_AT_ENTRY_FRAGMENTS
	.align		4
.L_33:
        /*0018*/ 	.byte	0x04, 0x4f
        /*001a*/ 	.short	(.L_35 - .L_34)


	//   ....[0]....
.L_34:
        /*001c*/ 	.word	0x00000006


	//----- nvinfo : EIATTR_RESERVED_SMEM_USED
	.align		4
.L_35:
        /*0020*/ 	.byte	0x01, 0x41
	.zero		2


	//----- nvinfo : EIATTR_SPARSE_MMA_MASK
	.align		4
        /*0024*/ 	.byte	0x03, 0x50
        /*0026*/ 	.short	0x0000


	//----- nvinfo : EIATTR_TCGEN05_1CTA_USED
	.align		4
        /*0028*/ 	.byte	0x01, 0x51
	.zero		2


	//----- nvinfo : EIATTR_MAXREG_COUNT
	.align		4
        /*002c*/ 	.byte	0x03, 0x1b
        /*002e*/ 	.short	0x00ff


	//----- nvinfo : EIATTR_NUM_BARRIERS
	.align		4
        /*0030*/ 	.byte	0x02, 0x4c
        /*0032*/ 	.byte	0x07
	.zero		1


	//----- nvinfo : EIATTR_EXTERNS
	.align		4
        /*0034*/ 	.byte	0x04, 0x0f
        /*0036*/ 	.short	(.L_37 - .L_36)


	//   ....[0]....
	.align		4
.L_36:
        /*0038*/ 	.word	index@(__assertfail)


	//----- nvinfo : EIATTR_MERCURY_ISA_VERSION
	.align		4
.L_37:
        /*003c*/ 	.byte	0x03, 0x5f
        /*003e*/ 	.short	0x0101


	//----- nvinfo : EIATTR_INT_WARP_WIDE_INSTR_OFFSETS
	.align		4
        /*0040*/ 	.byte	0x04, 0x31
        /*0042*/ 	.short	(.L_39 - .L_38)


	//   ....[0]....
.L_38:
        /*0044*/ 	.word	0x00004040


	//   ....[1]....
        /*0048*/ 	.word	0x00004070


	//   ....[2]....
        /*004c*/ 	.word	0x00004090


	//   ....[3]....
        /*0050*/ 	.word	0x00004c60


	//   ....[4]....
        /*0054*/ 	.word	0x00004cc0


	//   ....[5]....
        /*0058*/ 	.word	0x00004db0


	//   ....[6]....
        /*005c*/ 	.word	0x00004e30


	//   ....[7]....
        /*0060*/ 	.word	0x00004f30


	//   ....[8]....
        /*0064*/ 	.word	0x00004fc0


	//   ....[9]....
        /*0068*/ 	.word	0x000050c0


	//   ....[10]....
        /*006c*/ 	.word	0x00005170


	//----- nvinfo : EIATTR_COOP_GROUP_MASK_REGIDS
	.align		4
.L_39:
        /*0070*/ 	.byte	0x04, 0x29
        /*0072*/ 	.short	(.L_41 - .L_40)


	//   ....[0]....
.L_40:
        /*0074*/ 	.word	0xffffffff


	//   ....[1]....
        /*0078*/ 	.word	0xffffffff


	//   ....[2]....
        /*007c*/ 	.word	0xffffffff


	//   ....[3]....
        /*0080*/ 	.word	0xffffffff


	//   ....[4]....
        /*0084*/ 	.word	0xffffffff


	//   ....[5]....
        /*0088*/ 	.word	0xffffffff


	//   ....[6]....
        /*008c*/ 	.word	0xffffffff


	//   ....[7]....
        /*0090*/ 	.word	0xffffffff


	//   ....[8]....
        /*0094*/ 	.word	0xffffffff


	//   ....[9]....
        /*0098*/ 	.word	0xffffffff


	//   ....[10]....
        /*009c*/ 	.word	0xffffffff


	//   ....[11]....
        /*00a0*/ 	.word	0xffffffff


	//   ....[12]....
        /*00a4*/ 	.word	0xffffffff


	//   ....[13]....
        /*00a8*/ 	.word	0xffffffff


	//----- nvinfo : EIATTR_COOP_GROUP_INSTR_OFFSETS
	.align		4
.L_41:
        /*00ac*/ 	.byte	0x04, 0x28
        /*00ae*/ 	.short	(.L_43 - .L_42)


	//   ....[0]....
.L_42:
        /*00b0*/ 	.word	0x00000080


	//   ....[1]....
        /*00b4*/ 	.word	0x000004f0


	//   ....[2]....
        /*00b8*/ 	.word	0x00000690


	//   ....[3]....
        /*00bc*/ 	.word	0x00000830


	//   ....[4]....
        /*00c0*/ 	.word	0x00000930


	//   ....[5]....
        /*00c4*/ 	.word	0x00000aa0


	//   ....[6]....
        /*00c8*/ 	.word	0x00000c40


	//   ....[7]....
        /*00cc*/ 	.word	0x00000df0


	//   ....[8]....
        /*00d0*/ 	.word	0x000021c0


	//   ....[9]....
        /*00d4*/ 	.word	0x00003070


	//   ....[10]....
        /*00d8*/ 	.word	0x00003280


	//   ....[11]....
        /*00dc*/ 	.word	0x000032b0


	//   ....[12]....
        /*00e0*/ 	.word	0x00003f20


	//   ....[13]....
        /*00e4*/ 	.word	0x00004150


	//----- nvinfo : EIATTR_VRC_CTA_INIT_COUNT
	.align		4
.L_43:
        /*00e8*/ 	.byte	0x02, 0x4a
        /*00ea*/ 	.byte	0x80
	.zero		1


	//----- nvinfo : EIATTR_SYSCALL_OFFSETS
	.align		4
        /*00ec*/ 	.byte	0x04, 0x46
        /*00ee*/ 	.short	(.L_45 - .L_44)


	//   ....[0]....
.L_44:
        /*00f0*/ 	.word	0x00005e10


	//   ....[1]....
        /*00f4*/ 	.word	0x00005f00


	//   ....[2]....
        /*00f8*/ 	.word	0x000067a0


	//   ....[3]....
        /*00fc*/ 	.word	0x00006f60


	//   ....[4]....
        /*0100*/ 	.word	0x000076d0


	//   ....[5]....
        /*0104*/ 	.word	0x00007e40


	//----- nvinfo : EIATTR_MBARRIER_INSTR_OFFSETS
	.align		4
.L_45:
        /*0108*/ 	.byte	0x04, 0x39
        /*010a*/ 	.short	(.L_47 - .L_46)


	//   ....[0]....
.L_46:
        /*010c*/ 	.word	0x00000600
        /*0110*/ 	.word	0x000000ff
        /*0114*/ 	.word	0x00000000
        /*0118*/ 	.short	0x0100
        /*011a*/ 	.byte	0x04
	.zero		1


	//   ....[1]....
        /*011c*/ 	.word	0x00000610
        /*0120*/ 	.word	0x000000ff
        /*0124*/ 	.word	0x00000020
        /*0128*/ 	.short	0x0100
        /*012a*/ 	.byte	0x04
	.zero		1


	//   ....[2]....
        /*012c*/ 	.word	0x00000620
        /*0130*/ 	.word	0x000000ff
        /*0134*/ 	.word	0x00000008
        /*0138*/ 	.short	0x0100
        /*013a*/ 	.byte	0x04
	.zero		1


	//   ....[3]....
        /*013c*/ 	.word	0x00000630
        /*0140*/ 	.word	0x000000ff
        /*0144*/ 	.word	0x00000028
        /*0148*/ 	.short	0x0100
        /*014a*/ 	.byte	0x04
	.zero		1


	//   ....[4]....
        /*014c*/ 	.word	0x00000640
        /*0150*/ 	.word	0x000000ff
        /*0154*/ 	.word	0x00000010
        /*0158*/ 	.short	0x0100
        /*015a*/ 	.byte	0x04
	.zero		1


	//   ....[5]....
        /*015c*/ 	.word	0x00000650
        /*0160*/ 	.word	0x000000ff
        /*0164*/ 	.word	0x00000030
        /*0168*/ 	.short	0x0100
        /*016a*/ 	.byte	0x04
	.zero		1


	//   ....[6]....
        /*016c*/ 	.word	0x00000660
        /*0170*/ 	.word	0x000000ff
        /*0174*/ 	.word	0x00000018
        /*0178*/ 	.short	0x0100
        /*017a*/ 	.byte	0x04
	.zero		1


	//   ....[7]....
        /*017c*/ 	.word	0x00000670
        /*0180*/ 	.word	0x000000ff
        /*0184*/ 	.word	0x00000038
        /*0188*/ 	.short	0x0100
        /*018a*/ 	.byte	0x04
	.zero		1


	//   ....[8]....
        /*018c*/ 	.word	0x000007a0
        /*0190*/ 	.word	0x000000ff
        /*0194*/ 	.word	0x00000040
        /*0198*/ 	.short	0x0100
        /*019a*/ 	.byte	0x04
	.zero		1


	//   ....[9]....
        /*019c*/ 	.word	0x000007b0
        /*01a0*/ 	.word	0x000000ff
        /*01a4*/ 	.word	0x00000060
        /*01a8*/ 	.short	0x0100
        /*01aa*/ 	.byte	0x04
	.zero		1


	//   ....[10]....
        /*01ac*/ 	.word	0x000007c0
        /*01b0*/ 	.word	0x000000ff
        /*01b4*/ 	.word	0x00000048
        /*01b8*/ 	.short	0x0100
        /*01ba*/ 	.byte	0x04
	.zero		1


	//   ....[11]....
        /*01bc*/ 	.word	0x000007d0
        /*01c0*/ 	.word	0x000000ff
        /*01c4*/ 	.word	0x00000068
        /*01c8*/ 	.short	0x0100
        /*01ca*/ 	.byte	0x04
	.zero		1


	//   ....[12]....
        /*01cc*/ 	.word	0x000007e0
        /*01d0*/ 	.word	0x000000ff
        /*01d4*/ 	.word	0x00000050
        /*01d8*/ 	.short	0x0100
        /*01da*/ 	.byte	0x04
	.zero		1


	//   ....[13]....
        /*01dc*/ 	.word	0x000007f0
        /*01e0*/ 	.word	0x000000ff
        /*01e4*/ 	.word	0x00000070
        /*01e8*/ 	.short	0x0100
        /*01ea*/ 	.byte	0x04
	.zero		1


	//   ....[14]....
        /*01ec*/ 	.word	0x00000800
        /*01f0*/ 	.word	0x000000ff
        /*01f4*/ 	.word	0x00000058
        /*01f8*/ 	.short	0x0100
        /*01fa*/ 	.byte	0x04
	.zero		1


	//   ....[15]....
        /*01fc*/ 	.word	0x00000810
        /*0200*/ 	.word	0x000000ff
        /*0204*/ 	.word	0x00000078
        /*0208*/ 	.short	0x0100
        /*020a*/ 	.byte	0x04
	.zero		1


	//   ....[16]....
        /*020c*/ 	.word	0x00000900
        /*0210*/ 	.word	0x000000ff
        /*0214*/ 	.word	0x00000080
        /*0218*/ 	.short	0x0100
        /*021a*/ 	.byte	0x06
	.zero		1


	//   ....[17]....
        /*021c*/ 	.word	0x00000910
        /*0220*/ 	.word	0x000000ff
        /*0224*/ 	.word	0x00000088
        /*0228*/ 	.short	0x0100
        /*022a*/ 	.byte	0x06
	.zero		1


	//   ....[18]....
        /*022c*/ 	.word	0x00000a50
        /*0230*/ 	.word	0x000000ff
        /*0234*/ 	.word	0x00000090
        /*0238*/ 	.short	0x0100
        /*023a*/ 	.byte	0x06
	.zero		1


	//   ....[19]....
        /*023c*/ 	.word	0x00000a60
        /*0240*/ 	.word	0x000000ff
        /*0244*/ 	.word	0x000000a0
        /*0248*/ 	.short	0x0100
        /*024a*/ 	.byte	0x06
	.zero		1


	//   ....[20]....
        /*024c*/ 	.word	0x00000a70
        /*0250*/ 	.word	0x000000ff
        /*0254*/ 	.word	0x00000098
        /*0258*/ 	.short	0x0100
        /*025a*/ 	.byte	0x06
	.zero		1


	//   ....[21]....
        /*025c*/ 	.word	0x00000a80
        /*0260*/ 	.word	0x000000ff
        /*0264*/ 	.word	0x000000a8
        /*0268*/ 	.short	0x0100
        /*026a*/ 	.byte	0x06
	.zero		1


	//   ....[22]....
        /*026c*/ 	.word	0x00000bb0
        /*0270*/ 	.word	0x000000ff
        /*0274*/ 	.word	0x000000b0
        /*0278*/ 	.short	0x0100
        /*027a*/ 	.byte	0x04
	.zero		1


	//   ....[23]....
        /*027c*/ 	.word	0x00000bc0
        /*0280*/ 	.word	0x000000ff
        /*0284*/ 	.word	0x000000d0
        /*0288*/ 	.short	0x0100
        /*028a*/ 	.byte	0x04
	.zero		1


	//   ....[24]....
        /*028c*/ 	.word	0x00000bd0
        /*0290*/ 	.word	0x000000ff
        /*0294*/ 	.word	0x000000b8
        /*0298*/ 	.short	0x0100
        /*029a*/ 	.byte	0x04
	.zero		1


	//   ....[25]....
        /*029c*/ 	.word	0x00000be0
        /*02a0*/ 	.word	0x000000ff
        /*02a4*/ 	.word	0x000000d8
        /*02a8*/ 	.short	0x0100
        /*02aa*/ 	.byte	0x04
	.zero		1


	//   ....[26]....
        /*02ac*/ 	.word	0x00000bf0
        /*02b0*/ 	.word	0x000000ff
        /*02b4*/ 	.word	0x000000c0
        /*02b8*/ 	.short	0x0100
        /*02ba*/ 	.byte	0x04
	.zero		1


	//   ....[27]....
        /*02bc*/ 	.word	0x00000c00
        /*02c0*/ 	.word	0x000000ff
        /*02c4*/ 	.word	0x000000e0
        /*02c8*/ 	.short	0x0100
        /*02ca*/ 	.byte	0x04
	.zero		1


	//   ....[28]....
        /*02cc*/ 	.word	0x00000c10
        /*02d0*/ 	.word	0x000000ff
        /*02d4*/ 	.word	0x000000c8
        /*02d8*/ 	.short	0x0100
        /*02da*/ 	.byte	0x04
	.zero		1


	//   ....[29]....
        /*02dc*/ 	.word	0x00000c20
        /*02e0*/ 	.word	0x000000ff
        /*02e4*/ 	.word	0x000000e8
        /*02e8*/ 	.short	0x0100
        /*02ea*/ 	.byte	0x04
	.zero		1


	//   ....[30]....
        /*02ec*/ 	.word	0x00000d10
        /*02f0*/ 	.word	0x000000ff
        /*02f4*/ 	.word	0x000000f0
        /*02f8*/ 	.short	0x0100
        /*02fa*/ 	.byte	0x04
	.zero		1


	//   ....[31]....
        /*02fc*/ 	.word	0x00000d20
        /*0300*/ 	.word	0x000000ff
        /*0304*/ 	.word	0x00000100
        /*0308*/ 	.short	0x0100
        /*030a*/ 	.byte	0x04
	.zero		1


	//   ....[32]....
        /*030c*/ 	.word	0x00000d30
        /*0310*/ 	.word	0x000000ff
        /*0314*/ 	.word	0x000000f8
        /*0318*/ 	.short	0x0100
        /*031a*/ 	.byte	0x04
	.zero		1


	//   ....[33]....
        /*031c*/ 	.word	0x00000d40
        /*0320*/ 	.word	0x000000ff
        /*0324*/ 	.word	0x00000108
        /*0328*/ 	.short	0x0100
        /*032a*/ 	.byte	0x04
	.zero		1


	//   ....[34]....
        /*032c*/ 	.word	0x000018c0
        /*0330*/ 	.word	0x00000000
        /*0334*/ 	.word	0x00000100
        /*0338*/ 	.short	0x010a
        /*033a*/ 	.byte	0xff
	.zero		1


	//   ....[35]....
        /*033c*/ 	.word	0x000018f0
        /*0340*/ 	.word	0x00000000
        /*0344*/ 	.word	0x000000f0
        /*0348*/ 	.short	0x0101
        /*034a*/ 	.byte	0xff
	.zero		1


	//   ....[36]....
        /*034c*/ 	.word	0x000019c0
        /*0350*/ 	.word	0x000000ff
        /*0354*/ 	.word	0x00000020
        /*0358*/ 	.short	0x010a
        /*035a*/ 	.byte	0x04
	.zero		1


	//   ....[37]....
        /*035c*/ 	.word	0x00001a40
        /*0360*/ 	.word	0x000000ff
        /*0364*/ 	.word	0x00000020
        /*0368*/ 	.short	0x010a
        /*036a*/ 	.byte	0x21
	.zero		1


	//   ....[38]....
        /*036c*/ 	.word	0x00001bd0
        /*0370*/ 	.word	0x000000ff
        /*0374*/ 	.word	0x00000020
        /*0378*/ 	.short	0x010a
        /*037a*/ 	.byte	0x05
	.zero		1


	//   ....[39]....
        /*037c*/ 	.word	0x00001dc0
        /*0380*/ 	.word	0x000000ff
        /*0384*/ 	.word	0x00000088
        /*0388*/ 	.short	0x0101
        /*038a*/ 	.byte	0x0d
	.zero		1


	//   ....[40]....
        /*038c*/ 	.word	0x00001de0
        /*0390*/ 	.word	0x000000ff
        /*0394*/ 	.word	0x00000020
        /*0398*/ 	.short	0x010a
        /*039a*/ 	.byte	0x04
	.zero		1


	//   ....[41]....
        /*039c*/ 	.word	0x00001e60
        /*03a0*/ 	.word	0x000000ff
        /*03a4*/ 	.word	0x00000020
        /*03a8*/ 	.short	0x010a
        /*03aa*/ 	.byte	0x21
	.zero		1


	//   ....[42]....
        /*03ac*/ 	.word	0x00001ff0
        /*03b0*/ 	.word	0x000000ff
        /*03b4*/ 	.word	0x00000020
        /*03b8*/ 	.short	0x010a
        /*03ba*/ 	.byte	0x05
	.zero		1


	//   ....[43]....
        /*03bc*/ 	.word	0x000021f0
        /*03c0*/ 	.word	0x00000003
        /*03c4*/ 	.word	0x00000090
        /*03c8*/ 	.short	0x010a
        /*03ca*/ 	.byte	0xff
	.zero		1


	//   ....[44]....
        /*03cc*/ 	.word	0x00002340
        /*03d0*/ 	.word	0x00000000
        /*03d4*/ 	.word	0x00000000
        /*03d8*/ 	.short	0x0101
        /*03da*/ 	.byte	0xff
	.zero		1


	//   ....[45]....
        /*03dc*/ 	.word	0x000028f0
        /*03e0*/ 	.word	0x000000ff
        /*03e4*/ 	.word	0x00000000
        /*03e8*/ 	.short	0x010a
        /*03ea*/ 	.byte	0x04
	.zero		1


	//   ....[46]....
        /*03ec*/ 	.word	0x00002980
        /*03f0*/ 	.word	0x000000ff
        /*03f4*/ 	.word	0x00000000
        /*03f8*/ 	.short	0x010a
        /*03fa*/ 	.byte	0x05
	.zero		1


	//   ....[47]....
        /*03fc*/ 	.word	0x00002a10
        /*0400*/ 	.word	0x000000ff
        /*0404*/ 	.word	0x00000000
        /*0408*/ 	.short	0x010a
        /*040a*/ 	.byte	0x05
	.zero		1


	//   ....[48]....
        /*040c*/ 	.word	0x00002ab0
        /*0410*/ 	.word	0x00000000
        /*0414*/ 	.word	0x00000000
        /*0418*/ 	.short	0x010a
        /*041a*/ 	.byte	0xff
	.zero		1


	//   ....[49]....
        /*041c*/ 	.word	0x00002bd0
        /*0420*/ 	.word	0x00000002
        /*0424*/ 	.word	0x000000f0
        /*0428*/ 	.short	0x010a
        /*042a*/ 	.byte	0xff
	.zero		1


	//   ....[50]....
        /*042c*/ 	.word	0x00002c40
        /*0430*/ 	.word	0x00000002
        /*0434*/ 	.word	0x00000000
        /*0438*/ 	.short	0x0101
        /*043a*/ 	.byte	0xff
	.zero		1


	//   ....[51]....
        /*043c*/ 	.word	0x00002c60
        /*0440*/ 	.word	0x000000ff
        /*0444*/ 	.word	0x000000a0
        /*0448*/ 	.short	0x010a
        /*044a*/ 	.byte	0x04
	.zero		1


	//   ....[52]....
        /*044c*/ 	.word	0x00002d80
        /*0450*/ 	.word	0x00000002
        /*0454*/ 	.word	0x00000090
        /*0458*/ 	.short	0x010a
        /*045a*/ 	.byte	0xff
	.zero		1


	//   ....[53]....
        /*045c*/ 	.word	0x00002e80
        /*0460*/ 	.word	0x00000002
        /*0464*/ 	.word	0x00000000
        /*0468*/ 	.short	0x0101
        /*046a*/ 	.byte	0xff
	.zero		1


	//   ....[54]....
        /*046c*/ 	.word	0x00002f10
        /*0470*/ 	.word	0x000000ff
        /*0474*/ 	.word	0x000000a0
        /*0478*/ 	.short	0x0106
        /*047a*/ 	.byte	0x04
	.zero		1


	//   ....[55]....
        /*047c*/ 	.word	0x00002f30
        /*0480*/ 	.word	0x000000ff
        /*0484*/ 	.word	0x000000a0
        /*0488*/ 	.short	0x010a
        /*048a*/ 	.byte	0x04
	.zero		1


	//   ....[56]....
        /*048c*/ 	.word	0x00002fc0
        /*0490*/ 	.word	0x000000ff
        /*0494*/ 	.word	0x000000a0
        /*0498*/ 	.short	0x0106
        /*049a*/ 	.byte	0x07
	.zero		1


	//   ....[57]....
        /*049c*/ 	.word	0x00003000
        /*04a0*/ 	.word	0x00000000
        /*04a4*/ 	.word	0x000000a0
        /*04a8*/ 	.short	0x010a
        /*04aa*/ 	.byte	0xff
	.zero		1


	//   ....[58]....
        /*04ac*/ 	.word	0x000035d0
        /*04b0*/ 	.word	0x00000000
        /*04b4*/ 	.word	0x00000090
        /*04b8*/ 	.short	0x010a
        /*04ba*/ 	.byte	0xff
	.zero		1


	//   ....[59]....
        /*04bc*/ 	.word	0x000036d0
        /*04c0*/ 	.word	0x00000003
        /*04c4*/ 	.word	0x00000000
        /*04c8*/ 	.short	0x0101
        /*04ca*/ 	.byte	0xff
	.zero		1


	//   ....[60]....
        /*04cc*/ 	.word	0x000036e0
        /*04d0*/ 	.word	0x000000ff
        /*04d4*/ 	.word	0x00000000
        /*04d8*/ 	.short	0x010a
        /*04da*/ 	.byte	0x04
	.zero		1


	//   ....[61]....
        /*04dc*/ 	.word	0x00003760
        /*04e0*/ 	.word	0x000000ff
        /*04e4*/ 	.word	0x000000d0
        /*04e8*/ 	.short	0x010a
        /*04ea*/ 	.byte	0x2e
	.zero		1


	//   ....[62]....
        /*04ec*/ 	.word	0x00003840
        /*04f0*/ 	.word	0x000000ff
        /*04f4*/ 	.word	0x00000000
        /*04f8*/ 	.short	0x010a
        /*04fa*/ 	.byte	0x07
	.zero		1


	//   ....[63]....
        /*04fc*/ 	.word	0x00003980
        /*0500*/ 	.word	0x000000ff
        /*0504*/ 	.word	0x00000000
        /*0508*/ 	.short	0x010a
        /*050a*/ 	.byte	0x04
	.zero		1


	//   ....[64]....
        /*050c*/ 	.word	0x00003d50
        /*0510*/ 	.word	0x000000ff
        /*0514*/ 	.word	0x00000000
        /*0518*/ 	.short	0x010a
        /*051a*/ 	.byte	0x04
	.zero		1


	//   ....[65]....
        /*051c*/ 	.word	0x00003de0
        /*0520*/ 	.word	0x000000ff
        /*0524*/ 	.word	0x00000000
        /*0528*/ 	.short	0x010a
        /*052a*/ 	.byte	0x05
	.zero		1


	//   ....[66]....
        /*052c*/ 	.word	0x00003e70
        /*0530*/ 	.word	0x000000ff
        /*0534*/ 	.word	0x00000000
        /*0538*/ 	.short	0x010a
        /*053a*/ 	.byte	0x05
	.zero		1


	//   ....[67]....
        /*053c*/ 	.word	0x00003f00
        /*0540*/ 	.word	0x000000ff
        /*0544*/ 	.word	0x00000000
        /*0548*/ 	.short	0x010a
        /*054a*/ 	.byte	0x04
	.zero		1


	//   ....[68]....
        /*054c*/ 	.word	0x00004420
        /*0550*/ 	.word	0x00000008
        /*0554*/ 	.word	0x00000090
        /*0558*/ 	.short	0x010a
        /*055a*/ 	.byte	0xff
	.zero		1


	//   ....[69]....
        /*055c*/ 	.word	0x00004590
        /*0560*/ 	.word	0x00000000
        /*0564*/ 	.word	0x00000000
        /*0568*/ 	.short	0x0101
        /*056a*/ 	.byte	0xff
	.zero		1


	//   ....[70]....
        /*056c*/ 	.word	0x00004a70
        /*0570*/ 	.word	0x000000ff
        /*0574*/ 	.word	0x00000088
        /*0578*/ 	.short	0x010a
        /*057a*/ 	.byte	0x15
	.zero		1


	//   ....[71]....
        /*057c*/ 	.word	0x00004c00
        /*0580*/ 	.word	0x000000ff
        /*0584*/ 	.word	0x00000060
        /*0588*/ 	.short	0x010a
        /*058a*/ 	.byte	0x15
	.zero		1


	//   ....[72]....
        /*058c*/ 	.word	0x00004d50
        /*0590*/ 	.word	0x000000ff
        /*0594*/ 	.word	0x00000040
        /*0598*/ 	.short	0x010b
        /*059a*/ 	.byte	0x15
	.zero		1


	//   ....[73]....
        /*059c*/ 	.word	0x00004d70
        /*05a0*/ 	.word	0x000000ff
        /*05a4*/ 	.word	0x00000000
        /*05a8*/ 	.short	0x0101
        /*05aa*/ 	.byte	0x04
	.zero		1


	//   ....[74]....
        /*05ac*/ 	.word	0x00004d80
        /*05b0*/ 	.word	0x000000ff
        /*05b4*/ 	.word	0x00000068
        /*05b8*/ 	.short	0x010a
        /*05ba*/ 	.byte	0x15
	.zero		1


	//   ....[75]....
        /*05bc*/ 	.word	0x00004ed0
        /*05c0*/ 	.word	0x000000ff
        /*05c4*/ 	.word	0x00000048
        /*05c8*/ 	.short	0x010b
        /*05ca*/ 	.byte	0x15
	.zero		1


	//   ....[76]....
        /*05cc*/ 	.word	0x00004ef0
        /*05d0*/ 	.word	0x000000ff
        /*05d4*/ 	.word	0x00000000
        /*05d8*/ 	.short	0x0101
        /*05da*/ 	.byte	0x04
	.zero		1


	//   ....[77]....
        /*05dc*/ 	.word	0x00004f00
        /*05e0*/ 	.word	0x000000ff
        /*05e4*/ 	.word	0x00000070
        /*05e8*/ 	.short	0x010a
        /*05ea*/ 	.byte	0x15
	.zero		1


	//   ....[78]....
        /*05ec*/ 	.word	0x00005060
        /*05f0*/ 	.word	0x000000ff
        /*05f4*/ 	.word	0x00000050
        /*05f8*/ 	.short	0x010b
        /*05fa*/ 	.byte	0x15
	.zero		1


	//   ....[79]....
        /*05fc*/ 	.word	0x00005080
        /*0600*/ 	.word	0x000000ff
        /*0604*/ 	.word	0x00000000
        /*0608*/ 	.short	0x0101
        /*060a*/ 	.byte	0x04
	.zero		1


	//   ....[80]....
        /*060c*/ 	.word	0x00005090
        /*0610*/ 	.word	0x000000ff
        /*0614*/ 	.word	0x00000078
        /*0618*/ 	.short	0x010a
        /*061a*/ 	.byte	0x15
	.zero		1


	//   ....[81]....
        /*061c*/ 	.word	0x00005280
        /*0620*/ 	.word	0x000000ff
        /*0624*/ 	.word	0x00000058
        /*0628*/ 	.short	0x010b
        /*062a*/ 	.byte	0x15
	.zero		1


	//   ....[82]....
        /*062c*/ 	.word	0x00005290
        /*0630*/ 	.word	0x000000ff
        /*0634*/ 	.word	0x00000000
        /*0638*/ 	.short	0x0101
        /*063a*/ 	.byte	0x28
	.zero		1


	//   ....[83]....
        /*063c*/ 	.word	0x000052c0
        /*0640*/ 	.word	0x000000ff
        /*0644*/ 	.word	0x00000060
        /*0648*/ 	.short	0x010a
        /*064a*/ 	.byte	0x15
	.zero		1


	//   ....[84]....
        /*064c*/ 	.word	0x000052e0
        /*0650*/ 	.word	0x000000ff
        /*0654*/ 	.word	0x00000068
        /*0658*/ 	.short	0x010a
        /*065a*/ 	.byte	0x15
	.zero		1


	//   ....[85]....
        /*065c*/ 	.word	0x00005300
        /*0660*/ 	.word	0x000000ff
        /*0664*/ 	.word	0x00000070
        /*0668*/ 	.short	0x010a
        /*066a*/ 	.byte	0x15
	.zero		1


	//   ....[86]....
        /*066c*/ 	.word	0x00005340
        /*0670*/ 	.word	0x00000000
        /*0674*/ 	.word	0x00000078
        /*0678*/ 	.short	0x010a
        /*067a*/ 	.byte	0xff
	.zero		1


	//   ....[87]....
        /*067c*/ 	.word	0x000056a0
        /*0680*/ 	.word	0x00000003
        /*0684*/ 	.word	0x00000090
        /*0688*/ 	.short	0x010a
        /*068a*/ 	.byte	0xff
	.zero		1


	//   ....[88]....
        /*068c*/ 	.word	0x00005820
        /*0690*/ 	.word	0x00000000
        /*0694*/ 	.word	0x00000000
        /*0698*/ 	.short	0x0101
        /*069a*/ 	.byte	0xff
	.zero		1


	//   ....[89]....
        /*069c*/ 	.word	0x000063c0
        /*06a0*/ 	.word	0x000000ff
        /*06a4*/ 	.word	0x00000040
        /*06a8*/ 	.short	0x010a
        /*06aa*/ 	.byte	0x2c
	.zero		1


	//   ....[90]....
        /*06ac*/ 	.word	0x00006400
        /*06b0*/ 	.word	0x00000048
        /*06b4*/ 	.word	0x000000b0
        /*06b8*/ 	.short	0x010a
        /*06ba*/ 	.byte	0xff
	.zero		1


	//   ....[91]....
        /*06bc*/ 	.word	0x00006580
        /*06c0*/ 	.word	0x000000ff
        /*06c4*/ 	.word	0x00000040
        /*06c8*/ 	.short	0x010a
        /*06ca*/ 	.byte	0x2c
	.zero		1


	//   ....[92]....
        /*06cc*/ 	.word	0x00006680
        /*06d0*/ 	.word	0x00000048
        /*06d4*/ 	.word	0x000000b0
        /*06d8*/ 	.short	0x010a
        /*06da*/ 	.byte	0xff
	.zero		1


	//   ....[93]....
        /*06dc*/ 	.word	0x00006c80
        /*06e0*/ 	.word	0x00000000
        /*06e4*/ 	.word	0x00000000
        /*06e8*/ 	.short	0x0101
        /*06ea*/ 	.byte	0xff
	.zero		1


	//   ....[94]....
        /*06ec*/ 	.word	0x00006c90
        /*06f0*/ 	.word	0x00000002
        /*06f4*/ 	.word	0x00000040
        /*06f8*/ 	.short	0x010a
        /*06fa*/ 	.byte	0xff
	.zero		1


	//   ....[95]....
        /*06fc*/ 	.word	0x00006d60
        /*0700*/ 	.word	0x00000002
        /*0704*/ 	.word	0x00000040
        /*0708*/ 	.short	0x010a
        /*070a*/ 	.byte	0xff
	.zero		1


	//   ....[96]....
        /*070c*/ 	.word	0x000073f0
        /*0710*/ 	.word	0x00000010
        /*0714*/ 	.word	0x00000000
        /*0718*/ 	.short	0x0101
        /*071a*/ 	.byte	0xff
	.zero		1


	//   ....[97]....
        /*071c*/ 	.word	0x00007410
        /*0720*/ 	.word	0x00000000
        /*0724*/ 	.word	0x00000040
        /*0728*/ 	.short	0x010a
        /*072a*/ 	.byte	0xff
	.zero		1


	//   ....[98]....
        /*072c*/ 	.word	0x000074d0
        /*0730*/ 	.word	0x00000000
        /*0734*/ 	.word	0x00000040
        /*0738*/ 	.short	0x010a
        /*073a*/ 	.byte	0xff
	.zero		1


	//   ....[99]....
        /*073c*/ 	.word	0x00007b60
        /*0740*/ 	.word	0x00000010
        /*0744*/ 	.word	0x00000000
        /*0748*/ 	.short	0x0101
        /*074a*/ 	.byte	0xff
	.zero		1


	//   ....[100]....
        /*074c*/ 	.word	0x00007b80
        /*0750*/ 	.word	0x00000002
        /*0754*/ 	.word	0x00000040
        /*0758*/ 	.short	0x010a
        /*075a*/ 	.byte	0xff
	.zero		1


	//   ....[101]....
        /*075c*/ 	.word	0x00007c40
        /*0760*/ 	.word	0x00000002
        /*0764*/ 	.word	0x00000040
        /*0768*/ 	.short	0x010a
        /*076a*/ 	.byte	0xff
	.zero		1


	//   ....[102]....
        /*076c*/ 	.word	0x00007f30
        /*0770*/ 	.word	0x000000ff
        /*0774*/ 	.word	0x00000000
        /*0778*/ 	.short	0x0101
        /*077a*/ 	.byte	0x04
	.zero		1


	//   ....[103]....
        /*077c*/ 	.word	0x00008350
        /*0780*/ 	.word	0x00000000
        /*0784*/ 	.word	0x00000000
        /*0788*/ 	.short	0x0101
        /*078a*/ 	.byte	0xff
	.zero		1


	//   ....[104]....
        /*078c*/ 	.word	0x000085e0
        /*0790*/ 	.word	0x000000ff
        /*0794*/ 	.word	0x00000000
        /*0798*/ 	.short	0x0101
        /*079a*/ 	.byte	0x04
	.zero		1


	//   ....[105]....
        /*079c*/ 	.word	0x00008600
        /*07a0*/ 	.word	0x00000000
        /*07a4*/ 	.word	0x00000100
        /*07a8*/ 	.short	0x010a
        /*07aa*/ 	.byte	0xff
	.zero		1


	//   ....[106]....
        /*07ac*/ 	.word	0x00008660
        /*07b0*/ 	.word	0x00000000
        /*07b4*/ 	.word	0x00000020
        /*07b8*/ 	.short	0x010a
        /*07ba*/ 	.byte	0xff
	.zero		1


	//   ....[107]....
        /*07bc*/ 	.word	0x000086c0
        /*07c0*/ 	.word	0x00000000
        /*07c4*/ 	.word	0x00000020
        /*07c8*/ 	.short	0x010a
        /*07ca*/ 	.byte	0xff
	.zero		1


	//   ....[108]....
        /*07cc*/ 	.word	0x00008710
        /*07d0*/ 	.word	0x00000003
        /*07d4*/ 	.word	0x00000090
        /*07d8*/ 	.short	0x010a
        /*07da*/ 	.byte	0xff
	.zero		1


	//   ....[109]....
        /*07dc*/ 	.word	0x00008770
        /*07e0*/ 	.word	0x00000000
        /*07e4*/ 	.word	0x00000000
        /*07e8*/ 	.short	0x010a
        /*07ea*/ 	.byte	0xff
	.zero		1


	//   ....[110]....
        /*07ec*/ 	.word	0x000087d0
        /*07f0*/ 	.word	0x00000000
        /*07f4*/ 	.word	0x00000000
        /*07f8*/ 	.short	0x010a
        /*07fa*/ 	.byte	0xff
	.zero		1


	//   ....[111]....
        /*07fc*/ 	.word	0x00008830
        /*0800*/ 	.word	0x00000000
        /*0804*/ 	.word	0x00000000
        /*0808*/ 	.short	0x010a
        /*080a*/ 	.byte	0xff
	.zero		1


	//   ....[112]....
        /*080c*/ 	.word	0x00008880
        /*0810*/ 	.word	0x00000002
        /*0814*/ 	.word	0x000000f0
        /*0818*/ 	.short	0x010a
        /*081a*/ 	.byte	0xff
	.zero		1


	//   ....[113]....
        /*081c*/ 	.word	0x000088e0
        /*0820*/ 	.word	0x00000002
        /*0824*/ 	.word	0x000000a0
        /*0828*/ 	.short	0x010a
        /*082a*/ 	.byte	0xff
	.zero		1


	//   ....[114]....
        /*082c*/ 	.word	0x00008930
        /*0830*/ 	.word	0x00000002
        /*0834*/ 	.word	0x00000090
        /*0838*/ 	.short	0x010a
        /*083a*/ 	.byte	0xff
	.zero		1


	//   ....[115]....
        /*083c*/ 	.word	0x00008990
        /*0840*/ 	.word	0x00000000
        /*0844*/ 	.word	0x000000a0
        /*0848*/ 	.short	0x010a
        /*084a*/ 	.byte	0xff
	.zero		1


	//   ....[116]....
        /*084c*/ 	.word	0x000089e0
        /*0850*/ 	.word	0x00000000
        /*0854*/ 	.word	0x00000090
        /*0858*/ 	.short	0x010a
        /*085a*/ 	.byte	0xff
	.zero		1


	//   ....[117]....
        /*085c*/ 	.word	0x00008a40
        /*0860*/ 	.word	0x00000002
        /*0864*/ 	.word	0x000000d0
        /*0868*/ 	.short	0x010a
        /*086a*/ 	.byte	0xff
	.zero		1


	//   ....[118]....
        /*086c*/ 	.word	0x00008aa0
        /*0870*/ 	.word	0x00000000
        /*0874*/ 	.word	0x00000000
        /*0878*/ 	.short	0x010a
        /*087a*/ 	.byte	0xff
	.zero		1


	//   ....[119]....
        /*087c*/ 	.word	0x00008b00
        /*0880*/ 	.word	0x00000000
        /*0884*/ 	.word	0x00000000
        /*0888*/ 	.short	0x010a
        /*088a*/ 	.byte	0xff
	.zero		1


	//   ....[120]....
        /*088c*/ 	.word	0x00008b60
        /*0890*/ 	.word	0x00000000
        /*0894*/ 	.word	0x00000000
        /*0898*/ 	.short	0x010a
        /*089a*/ 	.byte	0xff
	.zero		1


	//   ....[121]....
        /*089c*/ 	.word	0x00008bc0
        /*08a0*/ 	.word	0x00000000
        /*08a4*/ 	.word	0x00000000
        /*08a8*/ 	.short	0x010a
        /*08aa*/ 	.byte	0xff
	.zero		1


	//   ....[122]....
        /*08ac*/ 	.word	0x00008c20
        /*08b0*/ 	.word	0x00000000
        /*08b4*/ 	.word	0x00000000
        /*08b8*/ 	.short	0x010a
        /*08ba*/ 	.byte	0xff
	.zero		1


	//   ....[123]....
        /*08bc*/ 	.word	0x00008c70
        /*08c0*/ 	.word	0x00000008
        /*08c4*/ 	.word	0x00000090
        /*08c8*/ 	.short	0x010a
        /*08ca*/ 	.byte	0xff
	.zero		1


	//   ....[124]....
        /*08cc*/ 	.word	0x00008cd0
        /*08d0*/ 	.word	0x00000000
        /*08d4*/ 	.word	0x00000088
        /*08d8*/ 	.short	0x010a
        /*08da*/ 	.byte	0xff
	.zero		1


	//   ....[125]....
        /*08dc*/ 	.word	0x00008d30
        /*08e0*/ 	.word	0x00000000
        /*08e4*/ 	.word	0x00000060
        /*08e8*/ 	.short	0x010a
        /*08ea*/ 	.byte	0xff
	.zero		1


	//   ....[126]....
        /*08ec*/ 	.word	0x00008d90
        /*08f0*/ 	.word	0x00000000
        /*08f4*/ 	.word	0x00000068
        /*08f8*/ 	.short	0x010a
        /*08fa*/ 	.byte	0xff
	.zero		1


	//   ....[127]....
        /*08fc*/ 	.word	0x00008df0
        /*0900*/ 	.word	0x00000000
        /*0904*/ 	.word	0x00000070
        /*0908*/ 	.short	0x010a
        /*090a*/ 	.byte	0xff
	.zero		1


	//   ....[128]....
        /*090c*/ 	.word	0x00008e50
        /*0910*/ 	.word	0x00000000
        /*0914*/ 	.word	0x00000078
        /*0918*/ 	.short	0x010a
        /*091a*/ 	.byte	0xff
	.zero		1


	//   ....[129]....
        /*091c*/ 	.word	0x00008eb0
        /*0920*/ 	.word	0x00000000
        /*0924*/ 	.word	0x00000060
        /*0928*/ 	.short	0x010a
        /*092a*/ 	.byte	0xff
	.zero		1


	//   ....[130]....
        /*092c*/ 	.word	0x00008f10
        /*0930*/ 	.word	0x00000000
        /*0934*/ 	.word	0x00000068
        /*0938*/ 	.short	0x010a
        /*093a*/ 	.byte	0xff
	.zero		1


	//   ....[131]....
        /*093c*/ 	.word	0x00008f70
        /*0940*/ 	.word	0x00000000
        /*0944*/ 	.word	0x00000070
        /*0948*/ 	.short	0x010a
        /*094a*/ 	.byte	0xff
	.zero		1


	//   ....[132]....
        /*094c*/ 	.word	0x00008fc0
        /*0950*/ 	.word	0x00000003
        /*0954*/ 	.word	0x00000090
        /*0958*/ 	.short	0x010a
        /*095a*/ 	.byte	0xff
	.zero		1


	//   ....[133]....
        /*095c*/ 	.word	0x00009020
        /*0960*/ 	.word	0x00000000
        /*0964*/ 	.word	0x00000040
        /*0968*/ 	.short	0x010a
        /*096a*/ 	.byte	0xff
	.zero		1


	//   ....[134]....
        /*096c*/ 	.word	0x00009070
        /*0970*/ 	.word	0x00000048
        /*0974*/ 	.word	0x000000b0
        /*0978*/ 	.short	0x010a
        /*097a*/ 	.byte	0xff
	.zero		1


	//   ....[135]....
        /*097c*/ 	.word	0x000090c0
        /*0980*/ 	.word	0x00000002
        /*0984*/ 	.word	0x00000040
        /*0988*/ 	.short	0x010a
        /*098a*/ 	.byte	0xff
	.zero		1


	//   ....[136]....
        /*098c*/ 	.word	0x00009110
        /*0990*/ 	.word	0x00000000
        /*0994*/ 	.word	0x00000040
        /*0998*/ 	.short	0x010a
        /*099a*/ 	.byte	0xff
	.zero		1


	//   ....[137]....
        /*099c*/ 	.word	0x00009160
        /*09a0*/ 	.word	0x00000002
        /*09a4*/ 	.word	0x00000040
        /*09a8*/ 	.short	0x010a
        /*09aa*/ 	.byte	0xff
	.zero		1


	//----- nvinfo : EIATTR_NUM_MBARRIERS
	.align		4
.L_47:
        /*09ac*/ 	.byte	0x03, 0x38
        /*09ae*/ 	.short	0x0022


	//----- nvinfo : EIATTR_EXIT_INSTR_OFFSETS
	.align		4
        /*09b0*/ 	.byte	0x04, 0x1c
        /*09b2*/ 	.short	(.L_49 - .L_48)


	//   ....[0]....
.L_48:
        /*09b4*/ 	.word	0x00002ae0


	//   ....[1]....
        /*09b8*/ 	.word	0x00002fd0


	//   ....[2]....
        /*09bc*/ 	.word	0x00003030


	//   ....[3]....
        /*09c0*/ 	.word	0x00004160


	//   ....[4]....
        /*09c4*/ 	.word	0x00005370


	//   ....[5]....
        /*09c8*/ 	.word	0x000053b0


	//   ....[6]....
        /*09cc*/ 	.word	0x000084d0


	//   ....[7]....
        /*09d0*/ 	.word	0x00008550


	//   ....[8]....
        /*09d4*/ 	.word	0x00008580


	//   ....[9]....
        /*09d8*/ 	.word	0x000085f0


	//----- nvinfo : EIATTR_MAX_THREADS
	.align		4
.L_49:
        /*09dc*/ 	.byte	0x04, 0x05
        /*09de*/ 	.short	(.L_51 - .L_50)
.L_50:
        /*09e0*/ 	.word	0x00000100
        /*09e4*/ 	.word	0x00000001
        /*09e8*/ 	.word	0x00000001


	//----- nvinfo : EIATTR_CRS_STACK_SIZE
	.align		4
.L_51:
        /*09ec*/ 	.byte	0x04, 0x1e
        /*09ee*/ 	.short	(.L_53 - .L_52)
.L_52:
        /*09f0*/ 	.word	0x00000000


	//----- nvinfo : EIATTR_CBANK_PARAM_SIZE
	.align		4
.L_53:
        /*09f4*/ 	.byte	0x03, 0x19
        /*09f6*/ 	.short	0x0800


	//----- nvinfo : EIATTR_PARAM_CBANK
	.align		4
        /*09f8*/ 	.byte	0x04, 0x0a
        /*09fa*/ 	.short	(.L_55 - .L_54)
	.align		4
.L_54:
        /*09fc*/ 	.word	index@(.nv.constant0._ZN7cutlass13device_kernelINS_4gemm6kernel13GemmUniversalIN4cute5tupleIJiiiiEEENS1_10collective13CollectiveMmaINS1_35MainloopSm100TmaUmmaWarpSpecializedILi4ELi2ELi4ENS5_IJNS4_1CILi4EEENSA_ILi1EEESC_EEEEENS5_IJNSA_ILi64EEENSA_ILi128EEESF_EEEfNS5_IJlSC_lEEEfSI_NS4_8TiledMMAINS4_8MMA_AtomIJNS4_17SM100_MMA_TF32_SSINS_10tfloat32_tESM_fLi64ELi128ELNS4_4UMMA5MajorE0ELSO_0ELNSN_7ScaleInE0ELSP_0EEEEEENS4_6LayoutINS5_IJSC_SC_SC_EEENS5_IJNSA_ILi0EEESU_SU_EEEEENS5_IJNS4_10UnderscoreESX_SX_EEEEENS4_13SM90_TMA_LOADENS4_14ComposedLayoutINS4_7SwizzleILi3ELi4ELi3EEENS4_18smem_ptr_flag_bitsILi32EEENSS_INS5_IJNSA_ILi8EEENSA_ILi32EEEEEENS5_IJS17_SC_EEEEEEEvNS4_8identityENS4_23SM90_TMA_LOAD_MULTICASTES1B_vS1C_EENS_8epilogue10collective18CollectiveEpilogueINS1F_23Sm100TmaWarpSpecializedILi4ELi2ELi16ELb1ELb0EEEJSH_NS5_IJNSS_ISF_SC_EENSS_IS17_SC_EEEEEfSI_fSI_NS1F_6fusion15FusionCallbacksIS1J_NS1N_17LinearCombinationIffffLNS_15FloatRoundStyleE2EEESH_S1M_JEEENS4_5SM1004TMEM4LOAD26SM100_TMEM_LOAD_16dp128b8xES10_S1B_NS4_17SM75_U32x4_LDSM_NENS4_14SM90_TMA_STOREES1B_NS4_17SM90_U32x4_STSM_NENS4_39AutoVectorizingCopyWithAssumedAlignmentILi128EEEEEEvvEEEEvNT_6ParamsE)
        /*0a00*/ 	.short	0x0380
        /*0a02*/ 	.short	0x0800


	//----- nvinfo : EIATTR_SW_WAR
	.align		4
.L_55:
        /*0a04*/ 	.byte	0x04, 0x36
        /*0a06*/ 	.short	(.L_57 - .L_56)
.L_56:
        /*0a08*/ 	.word	0x00000008
.L_57:


//--------------------- .nv.callgraph             --------------------------
	.section	.nv.callgraph,"",@"SHT_CUDA_CALLGRAPH"
	.align	4
	.sectionentsize	8
	.align		4
        /*0000*/ 	.word	0x00000000
	.align		4
        /*0004*/ 	.word	0xffffffff
	.align		4
        /*0008*/ 	.word	index@(_ZN7cutlass13device_kernelINS_4gemm6kernel13GemmUniversalIN4cute5tupleIJiiiiEEENS1_10collective13CollectiveMmaINS1_35MainloopSm100TmaUmmaWarpSpecializedILi4ELi2ELi4ENS5_IJNS4_1CILi4EEENSA_ILi1EEESC_EEEEENS5_IJNSA_ILi64EEENSA_ILi128EEESF_EEEfNS5_IJlSC_lEEEfSI_NS4_8TiledMMAINS4_8MMA_AtomIJNS4_17SM100_MMA_TF32_SSINS_10tfloat32_tESM_fLi64ELi128ELNS4_4UMMA5MajorE0ELSO_0ELNSN_7ScaleInE0ELSP_0EEEEEENS4_6LayoutINS5_IJSC_SC_SC_EEENS5_IJNSA_ILi0EEESU_SU_EEEEENS5_IJNS4_10UnderscoreESX_SX_EEEEENS4_13SM90_TMA_LOADENS4_14ComposedLayoutINS4_7SwizzleILi3ELi4ELi3EEENS4_18smem_ptr_flag_bitsILi32EEENSS_INS5_IJNSA_ILi8EEENSA_ILi32EEEEEENS5_IJS17_SC_EEEEEEEvNS4_8identityENS4_23SM90_TMA_LOAD_MULTICASTES1B_vS1C_EENS_8epilogue10collective18CollectiveEpilogueINS1F_23Sm100TmaWarpSpecializedILi4ELi2ELi16ELb1ELb0EEEJSH_NS5_IJNSS_ISF_SC_EENSS_IS17_SC_EEEEEfSI_fSI_NS1F_6fusion15FusionCallbacksIS1J_NS1N_17LinearCombinationIffffLNS_15FloatRoundStyleE2EEESH_S1M_JEEENS4_5SM1004TMEM4LOAD26SM100_TMEM_LOAD_16dp128b8xES10_S1B_NS4_17SM75_U32x4_LDSM_NENS4_14SM90_TMA_STOREES1B_NS4_17SM90_U32x4_STSM_NENS4_39AutoVectorizingCopyWithAssumedAlignmentILi128EEEEEEvvEEEEvNT_6ParamsE)
	.align		4
        /*000c*/ 	.word	index@(__assertfail)
	.align		4
        /*0010*/ 	.word	0x00000000
	.align		4
        /*0014*/ 	.word	0xfffffffe
	.align		4
        /*0018*/ 	.word	0x00000000
	.align		4
        /*001c*/ 	.word	0xfffffffd
	.align		4
        /*0020*/ 	.word	0x00000000
	.align		4
        /*0024*/ 	.word	0xfffffffc


//--------------------- .nv.constant4             --------------------------
	.section	.nv.constant4,"a",@progbits
	.align	8
	.align		8
.nv.constant4:
        /*0000*/ 	.dword	__assertfail
	.align		8
        /*0008*/ 	.dword	__unnamed_1
	.align		8
        /*0010*/ 	.dword	__unnamed_2
	.align		8
        /*0018*/ 	.dword	_ZN40_INTERNAL_b35112d6_4_k_cu_5f93805d_303944cuda3std3__45__cpo5beginE
	.align		8
        /*0020*/ 	.dword	_ZN40_INTERNAL_b35112d6_4_k_cu_5f93805d_303944cuda3std3__45__cpo3endE
	.align		8
        /*0028*/ 	.dword	_ZN40_INTERNAL_b35112d6_4_k_cu_5f93805d_303944cuda3std3__45__cpo6cbeginE
	.align		8
        /*0030*/ 	.dword	_ZN40_INTERNAL_b35112d6_4_k_cu_5f93805d_303944cuda3std3__45__cpo4cendE
	.align		8
        /*0038*/ 	.dword	_ZN40_INTERNAL_b35112d6_4_k_cu_5f93805d_303944cuda3std3__442_GLOBAL__N__b35112d6_4_k_cu_5f93805d_303946ignoreE
	.align		8
        /*0040*/ 	.dword	_ZN40_INTERNAL_b35112d6_4_k_cu_5f93805d_303944cuda3std3__419piecewise_constructE
	.align		8
        /*0048*/ 	.dword	_ZN40_INTERNAL_b35112d6_4_k_cu_5f93805d_303944cuda3std3__48in_placeE
	.align		8
        /*0050*/ 	.dword	_ZN40_INTERNAL_b35112d6_4_k_cu_5f93805d_303944cuda3std6ranges3__45__cpo4swapE
	.align		8
        /*0058*/ 	.dword	_ZN40_INTERNAL_b35112d6_4_k_cu_5f93805d_303944cuda3std6ranges3__45__cpo9iter_moveE
	.align		8
        /*0060*/ 	.dword	_ZN40_INTERNAL_b35112d6_4_k_cu_5f93805d_303944cute7productE
	.align		8
        /*0068*/ 	.dword	_ZN40_INTERNAL_b35112d6_4_k_cu_5f93805d_303944cute1_E
	.align		8
        /*0070*/ 	.dword	$str$25
	.align		8
        /*0078*/ 	.dword	$str$26
	.align		8
        /*0080*/ 	.dword	$str$27
	.align		8
        /*0088*/ 	.dword	$str$28


//--------------------- .text._ZN7cutlass13device_kernelINS_4gemm6kernel13GemmUniversalIN4cute5tupleIJiiiiEEENS1_10collective13CollectiveMmaINS1_35MainloopSm100TmaUmmaWarpSpecializedILi4ELi2ELi4ENS5_IJNS4_1CILi4EEENSA_ILi1EEESC_EEEEENS5_IJNSA_ILi64EEENSA_ILi128EEESF_EEEfNS5_IJlSC_lEEEfSI_NS4_8TiledMMAINS4_8MMA_AtomIJNS4_17SM100_MMA_TF32_SSINS_10tfloat32_tESM_fLi64ELi128ELNS4_4UMMA5MajorE0ELSO_0ELNSN_7ScaleInE0ELSP_0EEEEEENS4_6LayoutINS5_IJSC_SC_SC_EEENS5_IJNSA_ILi0EEESU_SU_EEEEENS5_IJNS4_10UnderscoreESX_SX_EEEEENS4_13SM90_TMA_LOADENS4_14ComposedLayoutINS4_7SwizzleILi3ELi4ELi3EEENS4_18smem_ptr_flag_bitsILi32EEENSS_INS5_IJNSA_ILi8EEENSA_ILi32EEEEEENS5_IJS17_SC_EEEEEEEvNS4_8identityENS4_23SM90_TMA_LOAD_MULTICASTES1B_vS1C_EENS_8epilogue10collective18CollectiveEpilogueINS1F_23Sm100TmaWarpSpecializedILi4ELi2ELi16ELb1ELb0EEEJSH_NS5_IJNSS_ISF_SC_EENSS_IS17_SC_EEEEEfSI_fSI_NS1F_6fusion15FusionCallbacksIS1J_NS1N_17LinearCombinationIffffLNS_15FloatRoundStyleE2EEESH_S1M_JEEENS4_5SM1004TMEM4LOAD26SM100_TMEM_LOAD_16dp128b8xES10_S1B_NS4_17SM75_U32x4_LDSM_NENS4_14SM90_TMA_STOREES1B_NS4_17SM90_U32x4_STSM_NENS4_39AutoVectorizingCopyWithAssumedAlignmentILi128EEEEEEvvEEEEvNT_6ParamsE --------------------------
	.section	.text._ZN7cutlass13device_kernelINS_4gemm6kernel13GemmUniversalIN4cute5tupleIJiiiiEEENS1_10collective13CollectiveMmaINS1_35MainloopSm100TmaUmmaWarpSpecializedILi4ELi2ELi4ENS5_IJNS4_1CILi4EEENSA_ILi1EEESC_EEEEENS5_IJNSA_ILi64EEENSA_ILi128EEESF_EEEfNS5_IJlSC_lEEEfSI_NS4_8TiledMMAINS4_8MMA_AtomIJNS4_17SM100_MMA_TF32_SSINS_10tfloat32_tESM_fLi64ELi128ELNS4_4UMMA5MajorE0ELSO_0ELNSN_7ScaleInE0ELSP_0EEEEEENS4_6LayoutINS5_IJSC_SC_SC_EEENS5_IJNSA_ILi0EEESU_SU_EEEEENS5_IJNS4_10UnderscoreESX_SX_EEEEENS4_13SM90_TMA_LOADENS4_14ComposedLayoutINS4_7SwizzleILi3ELi4ELi3EEENS4_18smem_ptr_flag_bitsILi32EEENSS_INS5_IJNSA_ILi8EEENSA_ILi32EEEEEENS5_IJS17_SC_EEEEEEEvNS4_8identityENS4_23SM90_TMA_LOAD_MULTICASTES1B_vS1C_EENS_8epilogue10collective18CollectiveEpilogueINS1F_23Sm100TmaWarpSpecializedILi4ELi2ELi16ELb1ELb0EEEJSH_NS5_IJNSS_ISF_SC_EENSS_IS17_SC_EEEEEfSI_fSI_NS1F_6fusion15FusionCallbacksIS1J_NS1N_17LinearCombinationIffffLNS_15FloatRoundStyleE2EEESH_S1M_JEEENS4_5SM1004TMEM4LOAD26SM100_TMEM_LOAD_16dp128b8xES10_S1B_NS4_17SM75_U32x4_LDSM_NENS4_14SM90_TMA_STOREES1B_NS4_17SM90_U32x4_STSM_NENS4_39AutoVectorizingCopyWithAssumedAlignmentILi128EEEEEEvvEEEEvNT_6ParamsE,"ax",@progbits
	.align	128
.text._ZN7cutlass13device_kernelINS_4gemm6kernel13GemmUniversalIN4cute5tupleIJiiiiEEENS1_10collective13CollectiveMmaINS1_35MainloopSm100TmaUmmaWarpSpecializedILi4ELi2ELi4ENS5_IJNS4_1CILi4EEENSA_ILi1EEESC_EEEEENS5_IJNSA_ILi64EEENSA_ILi128EEESF_EEEfNS5_IJlSC_lEEEfSI_NS4_8TiledMMAINS4_8MMA_AtomIJNS4_17SM100_MMA_TF32_SSINS_10tfloat32_tESM_fLi64ELi128ELNS4_4UMMA5MajorE0ELSO_0ELNSN_7ScaleInE0ELSP_0EEEEEENS4_6LayoutINS5_IJSC_SC_SC_EEENS5_IJNSA_ILi0EEESU_SU_EEEEENS5_IJNS4_10UnderscoreESX_SX_EEEEENS4_13SM90_TMA_LOADENS4_14ComposedLayoutINS4_7SwizzleILi3ELi4ELi3EEENS4_18smem_ptr_flag_bitsILi32EEENSS_INS5_IJNSA_ILi8EEENSA_ILi32EEEEEENS5_IJS17_SC_EEEEEEEvNS4_8identityENS4_23SM90_TMA_LOAD_MULTICASTES1B_vS1C_EENS_8epilogue10collective18CollectiveEpilogueINS1F_23Sm100TmaWarpSpecializedILi4ELi2ELi16ELb1ELb0EEEJSH_NS5_IJNSS_ISF_SC_EENSS_IS17_SC_EEEEEfSI_fSI_NS1F_6fusion15FusionCallbacksIS1J_NS1N_17LinearCombinationIffffLNS_15FloatRoundStyleE2EEESH_S1M_JEEENS4_5SM1004TMEM4LOAD26SM100_TMEM_LOAD_16dp128b8xES10_S1B_NS4_17SM75_U32x4_LDSM_NENS4_14SM90_TMA_STOREES1B_NS4_17SM90_U32x4_STSM_NENS4_39AutoVectorizingCopyWithAssumedAlignmentILi128EEEEEEvvEEEEvNT_6ParamsE:
        .type           _ZN7cutlass13device_kernelINS_4gemm6kernel13GemmUniversalIN4cute5tupleIJiiiiEEENS1_10collective13CollectiveMmaINS1_35MainloopSm100TmaUmmaWarpSpecializedILi4ELi2ELi4ENS5_IJNS4_1CILi4EEENSA_ILi1EEESC_EEEEENS5_IJNSA_ILi64EEENSA_ILi128EEESF_EEEfNS5_IJlSC_lEEEfSI_NS4_8TiledMMAINS4_8MMA_AtomIJNS4_17SM100_MMA_TF32_SSINS_10tfloat32_tESM_fLi64ELi128ELNS4_4UMMA5MajorE0ELSO_0ELNSN_7ScaleInE0ELSP_0EEEEEENS4_6LayoutINS5_IJSC_SC_SC_EEENS5_IJNSA_ILi0EEESU_SU_EEEEENS5_IJNS4_10UnderscoreESX_SX_EEEEENS4_13SM90_TMA_LOADENS4_14ComposedLayoutINS4_7SwizzleILi3ELi4ELi3EEENS4_18smem_ptr_flag_bitsILi32EEENSS_INS5_IJNSA_ILi8EEENSA_ILi32EEEEEENS5_IJS17_SC_EEEEEEEvNS4_8identityENS4_23SM90_TMA_LOAD_MULTICASTES1B_vS1C_EENS_8epilogue10collective18CollectiveEpilogueINS1F_23Sm100TmaWarpSpecializedILi4ELi2ELi16ELb1ELb0EEEJSH_NS5_IJNSS_ISF_SC_EENSS_IS17_SC_EEEEEfSI_fSI_NS1F_6fusion15FusionCallbacksIS1J_NS1N_17LinearCombinationIffffLNS_15FloatRoundStyleE2EEESH_S1M_JEEENS4_5SM1004TMEM4LOAD26SM100_TMEM_LOAD_16dp128b8xES10_S1B_NS4_17SM75_U32x4_LDSM_NENS4_14SM90_TMA_STOREES1B_NS4_17SM90_U32x4_STSM_NENS4_39AutoVectorizingCopyWithAssumedAlignmentILi128EEEEEEvvEEEEvNT_6ParamsE,@function
        .size           _ZN7cutlass13device_kernelINS_4gemm6kernel13GemmUniversalIN4cute5tupleIJiiiiEEENS1_10collective13CollectiveMmaINS1_35MainloopSm100TmaUmmaWarpSpecializedILi4ELi2ELi4ENS5_IJNS4_1CILi4EEENSA_ILi1EEESC_EEEEENS5_IJNSA_ILi64EEENSA_ILi128EEESF_EEEfNS5_IJlSC_lEEEfSI_NS4_8TiledMMAINS4_8MMA_AtomIJNS4_17SM100_MMA_TF32_SSINS_10tfloat32_tESM_fLi64ELi128ELNS4_4UMMA5MajorE0ELSO_0ELNSN_7ScaleInE0ELSP_0EEEEEENS4_6LayoutINS5_IJSC_SC_SC_EEENS5_IJNSA_ILi0EEESU_SU_EEEEENS5_IJNS4_10UnderscoreESX_SX_EEEEENS4_13SM90_TMA_LOADENS4_14ComposedLayoutINS4_7SwizzleILi3ELi4ELi3EEENS4_18smem_ptr_flag_bitsILi32EEENSS_INS5_IJNSA_ILi8EEENSA_ILi32EEEEEENS5_IJS17_SC_EEEEEEEvNS4_8identityENS4_23SM90_TMA_LOAD_MULTICASTES1B_vS1C_EENS_8epilogue10collective18CollectiveEpilogueINS1F_23Sm100TmaWarpSpecializedILi4ELi2ELi16ELb1ELb0EEEJSH_NS5_IJNSS_ISF_SC_EENSS_IS17_SC_EEEEEfSI_fSI_NS1F_6fusion15FusionCallbacksIS1J_NS1N_17LinearCombinationIffffLNS_15FloatRoundStyleE2EEESH_S1M_JEEENS4_5SM1004TMEM4LOAD26SM100_TMEM_LOAD_16dp128b8xES10_S1B_NS4_17SM75_U32x4_LDSM_NENS4_14SM90_TMA_STOREES1B_NS4_17SM90_U32x4_STSM_NENS4_39AutoVectorizingCopyWithAssumedAlignmentILi128EEEEEEvvEEEEvNT_6ParamsE,(.L_x_183 - _ZN7cutlass13device_kernelINS_4gemm6kernel13GemmUniversalIN4cute5tupleIJiiiiEEENS1_10collective13CollectiveMmaINS1_35MainloopSm100TmaUmmaWarpSpecializedILi4ELi2ELi4ENS5_IJNS4_1CILi4EEENSA_ILi1EEESC_EEEEENS5_IJNSA_ILi64EEENSA_ILi128EEESF_EEEfNS5_IJlSC_lEEEfSI_NS4_8TiledMMAINS4_8MMA_AtomIJNS4_17SM100_MMA_TF32_SSINS_10tfloat32_tESM_fLi64ELi128ELNS4_4UMMA5MajorE0ELSO_0ELNSN_7ScaleInE0ELSP_0EEEEEENS4_6LayoutINS5_IJSC_SC_SC_EEENS5_IJNSA_ILi0EEESU_SU_EEEEENS5_IJNS4_10UnderscoreESX_SX_EEEEENS4_13SM90_TMA_LOADENS4_14ComposedLayoutINS4_7SwizzleILi3ELi4ELi3EEENS4_18smem_ptr_flag_bitsILi32EEENSS_INS5_IJNSA_ILi8EEENSA_ILi32EEEEEENS5_IJS17_SC_EEEEEEEvNS4_8identityENS4_23SM90_TMA_LOAD_MULTICASTES1B_vS1C_EENS_8epilogue10collective18CollectiveEpilogueINS1F_23Sm100TmaWarpSpecializedILi4ELi2ELi16ELb1ELb0EEEJSH_NS5_IJNSS_ISF_SC_EENSS_IS17_SC_EEEEEfSI_fSI_NS1F_6fusion15FusionCallbacksIS1J_NS1N_17LinearCombinationIffffLNS_15FloatRoundStyleE2EEESH_S1M_JEEENS4_5SM1004TMEM4LOAD26SM100_TMEM_LOAD_16dp128b8xES10_S1B_NS4_17SM75_U32x4_LDSM_NENS4_14SM90_TMA_STOREES1B_NS4_17SM90_U32x4_STSM_NENS4_39AutoVectorizingCopyWithAssumedAlignmentILi128EEEEEEvvEEEEvNT_6ParamsE)
        .other          _ZN7cutlass13device_kernelINS_4gemm6kernel13GemmUniversalIN4cute5tupleIJiiiiEEENS1_10collective13CollectiveMmaINS1_35MainloopSm100TmaUmmaWarpSpecializedILi4ELi2ELi4ENS5_IJNS4_1CILi4EEENSA_ILi1EEESC_EEEEENS5_IJNSA_ILi64EEENSA_ILi128EEESF_EEEfNS5_IJlSC_lEEEfSI_NS4_8TiledMMAINS4_8MMA_AtomIJNS4_17SM100_MMA_TF32_SSINS_10tfloat32_tESM_fLi64ELi128ELNS4_4UMMA5MajorE0ELSO_0ELNSN_7ScaleInE0ELSP_0EEEEEENS4_6LayoutINS5_IJSC_SC_SC_EEENS5_IJNSA_ILi0EEESU_SU_EEEEENS5_IJNS4_10UnderscoreESX_SX_EEEEENS4_13SM90_TMA_LOADENS4_14ComposedLayoutINS4_7SwizzleILi3ELi4ELi3EEENS4_18smem_ptr_flag_bitsILi32EEENSS_INS5_IJNSA_ILi8EEENSA_ILi32EEEEEENS5_IJS17_SC_EEEEEEEvNS4_8identityENS4_23SM90_TMA_LOAD_MULTICASTES1B_vS1C_EENS_8epilogue10collective18CollectiveEpilogueINS1F_23Sm100TmaWarpSpecializedILi4ELi2ELi16ELb1ELb0EEEJSH_NS5_IJNSS_ISF_SC_EENSS_IS17_SC_EEEEEfSI_fSI_NS1F_6fusion15FusionCallbacksIS1J_NS1N_17LinearCombinationIffffLNS_15FloatRoundStyleE2EEESH_S1M_JEEENS4_5SM1004TMEM4LOAD26SM100_TMEM_LOAD_16dp128b8xES10_S1B_NS4_17SM75_U32x4_LDSM_NENS4_14SM90_TMA_STOREES1B_NS4_17SM90_U32x4_STSM_NENS4_39AutoVectorizingCopyWithAssumedAlignmentILi128EEEEEEvvEEEEvNT_6ParamsE,@"STO_CUDA_ENTRY STV_DEFAULT"
_ZN7cutlass13device_kernelINS_4gemm6kernel13GemmUniversalIN4cute5tupleIJiiiiEEENS1_10collective13CollectiveMmaINS1_35MainloopSm100TmaUmmaWarpSpecializedILi4ELi2ELi4ENS5_IJNS4_1CILi4EEENSA_ILi1EEESC_EEEEENS5_IJNSA_ILi64EEENSA_ILi128EEESF_EEEfNS5_IJlSC_lEEEfSI_NS4_8TiledMMAINS4_8MMA_AtomIJNS4_17SM100_MMA_TF32_SSINS_10tfloat32_tESM_fLi64ELi128ELNS4_4UMMA5MajorE0ELSO_0ELNSN_7ScaleInE0ELSP_0EEEEEENS4_6LayoutINS5_IJSC_SC_SC_EEENS5_IJNSA_ILi0EEESU_SU_EEEEENS5_IJNS4_10UnderscoreESX_SX_EEEEENS4_13SM90_TMA_LOADENS4_14ComposedLayoutINS4_7SwizzleILi3ELi4ELi3EEENS4_18smem_ptr_flag_bitsILi32EEENSS_INS5_IJNSA_ILi8EEENSA_ILi32EEEEEENS5_IJS17_SC_EEEEEEEvNS4_8identityENS4_23SM90_TMA_LOAD_MULTICASTES1B_vS1C_EENS_8epilogue10collective18CollectiveEpilogueINS1F_23Sm100TmaWarpSpecializedILi4ELi2ELi16ELb1ELb0EEEJSH_NS5_IJNSS_ISF_SC_EENSS_IS17_SC_EEEEEfSI_fSI_NS1F_6fusion15FusionCallbacksIS1J_NS1N_17LinearCombinationIffffLNS_15FloatRoundStyleE2EEESH_S1M_JEEENS4_5SM1004TMEM4LOAD26SM100_TMEM_LOAD_16dp128b8xES10_S1B_NS4_17SM75_U32x4_LDSM_NENS4_14SM90_TMA_STOREES1B_NS4_17SM90_U32x4_STSM_NENS4_39AutoVectorizingCopyWithAssumedAlignmentILi128EEEEEEvvEEEEvNT_6ParamsE:
[----:B------:R-:W1:Y:S01]  /*0000*/  LDC R1, c[0x0][0x37c] ;  /* 0x0000df00ff017b82 */ /* 0x000e620000000800 */
[----:B------:R-:W2:Y:S01]  /*0010*/  S2R R64, SR_TID.X ;  /* 0x0000000000407919 */ /* 0x000ea20000002100 */
[----:B------:R-:W3:Y:S01]  /*0020*/  LDCU.64 UR8, c[0x0][0x890] ;  /* 0x00011200ff0877ac */ /* 0x000ee20008000a00 */
[----:B------:R-:W-:Y:S02]  /*0030*/  PRMT R52, RZ, 0x7610, R52 ;  /* 0x00007610ff347816 */ /* 0x000fe40000000034 */
[----:B------:R-:W-:Y:S01]  /*0040*/  ELECT P3, URZ, PT ;  /* 0x0000000000ff782f */ /* 0x000fe20003860000 */
[----:B---3--:R-:W-:-:S04]  /*0050*/  UISETP.NE.U32.AND UP0, UPT, UR8, URZ, UPT ;  /* 0x000000ff0800728c */ /* 0x008fc8000bf05070 */
[----:B------:R-:W-:Y:S01]  /*0060*/  UISETP.NE.AND.EX UP0, UPT, UR9, URZ, UPT, UP0 ;  /* 0x000000ff0900728c */ /* 0x000fe2000bf05300 */
[----:B--2---:R-:W-:-:S05]  /*0070*/  SHF.R.U32.HI R53, RZ, 0x5, R64 ;  /* 0x00000005ff357819 */ /* 0x004fca0000011640 */
[----:B------:R-:W2:Y:S02]  /*0080*/  SHFL.IDX PT, R0, R53, RZ, 0x1f ;  /* 0x00001fff35007589 */ /* 0x000ea400000e0000 */
[----:B--2---:R-:W-:Y:S01]  /*0090*/  R2UR UR18, R0 ;  /* 0x00000000001272ca */ /* 0x004fe200000e0000 */
[----:B-1----:R-:W-:-:S14]  /*00a0*/  BRA.U UP0, `(.L_x_0) ;  /* 0x0000000100307547 */ /* 0x002fdc000b800000 */
[----:B------:R-:W1:Y:S02]  /*00b0*/  LDCU.64 UR4, c[0x0][0x888] ;  /* 0x00011100ff0477ac */ /* 0x000e640008000a00 */
[----:B-1----:R-:W-:-:S04]  /*00c0*/  UISETP.NE.U32.AND UP0, UPT, UR4, URZ, UPT ;  /* 0x000000ff0400728c */ /* 0x002fc8000bf05070 */
[----:B------:R-:W-:-:S09]  /*00d0*/  UISETP.NE.AND.EX UP0, UPT, UR5, URZ, UPT, UP0 ;  /* 0x000000ff0500728c */ /* 0x000fd2000bf05300 */
[----:B------:R-:W-:Y:S05]  /*00e0*/  BRA.U !UP0, `(.L_x_1) ;  /* 0x0000000108147547 */ /* 0x000fea000b800000 */
[----:B------:R-:W1:Y:S01]  /*00f0*/  LDC.64 R2, c[0x0][0x888] ;  /* 0x00022200ff027b82 */ /* 0x000e620000000a00 */
[----:B------:R-:W1:Y:S02]  /*0100*/  LDCU.64 UR4, c[0x0][0x358] ;  /* 0x00006b00ff0477ac */ /* 0x000e640008000a00 */
[----:B-1----:R1:W5:Y:S01]  /*0110*/  LDG.E R27, desc[UR4][R2.64] ;  /* 0x00000004021b7981 */ /* 0x002362000c1e1900 */
[----:B------:R-:W-:Y:S01]  /*0120*/  HFMA2 R52, -RZ, RZ, 0, 5.9604644775390625e-08 ;  /* 0x00000001ff347431 */ /* 0x000fe200000001ff */
[----:B------:R-:W-:Y:S05]  /*0130*/  BRA `(.L_x_0) ;  /* 0x00000000000c7947 */ /* 0x000fea0003800000 */
.L_x_1:
[----:B------:R-:W1:Y:S01]  /*0140*/  LDCU UR4, c[0x0][0x880] ;  /* 0x00011000ff0477ac */ /* 0x000e620008000800 */
[----:B------:R-:W-:Y:S01]  /*0150*/  HFMA2 R52, -RZ, RZ, 0, 5.9604644775390625e-08 ;  /* 0x00000001ff347431 */ /* 0x000fe200000001ff */
[----:B-1----:R-:W-:-:S07]  /*0160*/  MOV R27, UR4 ;  /* 0x00000004001b7c02 */ /* 0x002fce0008000f00 */
.L_x_0:
[----:B------:R-:W2:Y:S02]  /*0170*/  LDCU.64 UR4, c[0x0][0x8b0] ;  /* 0x00011600ff0477ac */ /* 0x000ea40008000a00 */
[----:B--2---:R-:W-:-:S04]  /*0180*/  UISETP.NE.U32.AND UP0, UPT, UR4, URZ, UPT ;  /* 0x000000ff0400728c */ /* 0x004fc8000bf05070 */
[----:B------:R-:W-:-:S09]  /*0190*/  UISETP.NE.AND.EX UP0, UPT, UR5, URZ, UPT, UP0 ;  /* 0x000000ff0500728c */ /* 0x000fd2000bf05300 */
[----:B------:R-:W-:Y:S05]  /*01a0*/  BRA.U UP0, `(.L_x_2) ;  /* 0x0000000100287547 */ /* 0x000fea000b800000 */
[----:B------:R-:W2:Y:S02]  /*01b0*/  LDCU.64 UR4, c[0x0][0x8a8] ;  /* 0x00011500ff0477ac */ /* 0x000ea40008000a00 */
[----:B--2---:R-:W-:-:S04]  /*01c0*/  UISETP.NE.U32.AND UP0, UPT, UR4, URZ, UPT ;  /* 0x000000ff0400728c */ /* 0x004fc8000bf05070 */
[----:B------:R-:W-:-:S09]  /*01d0*/  UISETP.NE.AND.EX UP0, UPT, UR5, URZ, UPT, UP0 ;  /* 0x000000ff0500728c */ /* 0x000fd2000bf05300 */
[----:B------:R-:W-:Y:S05]  /*01e0*/  BRA.U !UP0, `(.L_x_3) ;  /* 0x0000000108107547 */ /* 0x000fea000b800000 */
[----:B------:R-:W2:Y:S01]  /*01f0*/  LDC.64 R24, c[0x0][0x8a8] ;  /* 0x00022a00ff187b82 */ /* 0x000ea20000000a00 */
[----:B------:R-:W2:Y:S02]  /*0200*/  LDCU.64 UR4, c[0x0][0x358] ;  /* 0x00006b00ff0477ac */ /* 0x000ea40008000a00 */
[----:B--2---:R2:W5:Y:S01]  /*0210*/  LDG.E R24, desc[UR4][R24.64] ;  /* 0x0000000418187981 */ /* 0x004562000c1e1900 */
[----:B------:R-:W-:Y:S05]  /*0220*/  BRA `(.L_x_2) ;  /* 0x0000000000087947 */ /* 0x000fea0003800000 */
.L_x_3:
[----:B------:R-:W2:Y:S02]  /*0230*/  LDCU UR4, c[0x0][0x8a0] ;  /* 0x00011400ff0477ac */ /* 0x000ea40008000800 */
[----:B--2---:R-:W-:Y:S02]  /*0240*/  MOV R24, UR4 ;  /* 0x0000000400187c02 */ /* 0x004fe40008000f00 */
.L_x_2:
[----:B------:R-:W-:Y:S01]  /*0250*/  IMAD.U32 R0, RZ, RZ, UR18 ;  /* 0x00000012ff007e24 */ /* 0x000fe2000f8e00ff */
[----:B------:R-:W-:Y:S04]  /*0260*/  BSSY.RECONVERGENT B0, `(.L_x_4) ;  /* 0x000000c000007945 */ /* 0x000fe80003800200 */
[C---:B------:R-:W-:Y:S02]  /*0270*/  ISETP.NE.OR P1, PT, R0.reuse, 0x1, !P3 ;  /* 0x000000010000780c */ /* 0x040fe40005f25670 */
[----:B------:R-:W-:-:S11]  /*0280*/  ISETP.NE.OR P0, PT, R0, 0x3, !P3 ;  /* 0x000000030000780c */ /* 0x000fd60005f05670 */
[----:B------:R-:W-:Y:S05]  /*0290*/  @P1 BRA `(.L_x_5) ;  /* 0x0000000000201947 */ /* 0x000fea0003800000 */
[----:B------:R-:W3:Y:S02]  /*02a0*/  LDCU.64 UR4, c[0x0][0x348] ;  /* 0x00006900ff0477ac */ /* 0x000ee40008000a00 */
[----:B---3--:R-:W-:Y:S02]  /*02b0*/  UIADD3 UR6, UP1, UPT, UR4, 0x80, URZ ;  /* 0x0000008004067890 */ /* 0x008fe4000ff3e0ff */
[----:B------:R-:W-:Y:S02]  /*02c0*/  UIADD3 UR4, UP0, UPT, UR4, 0x180, URZ ;  /* 0x0000018004047890 */ /* 0x000fe4000ff1e0ff */
[----:B------:R-:W-:Y:S02]  /*02d0*/  UIADD3.X UR7, UPT, UPT, URZ, UR5, URZ, UP1, !UPT ;  /* 0x00000005ff077290 */ /* 0x000fe40008ffe4ff */
[----:B------:R-:W-:-:S07]  /*02e0*/  UIADD3.X UR5, UPT, UPT, URZ, UR5, URZ, UP0, !UPT ;  /* 0x00000005ff057290 */ /* 0x000fce00087fe4ff */
[----:B------:R3:W-:Y:S02]  /*02f0*/  UTMACCTL.PF [UR6] ;  /* 0x00000000060079b9 */ /* 0x0007e40008040000 */
[----:B------:R3:W-:Y:S02]  /*0300*/  UTMACCTL.PF [UR4] ;  /* 0x00000000040079b9 */ /* 0x0007e40008040000 */
[----:B---3--:R-:W-:Y:S01]  /*0310*/  NOP ;  /* 0x0000000000007918 */ /* 0x008fe20000000000 */
.L_x_5:
[----:B------:R-:W-:Y:S05]  /*0320*/  BSYNC.RECONVERGENT B0 ;  /* 0x0000000000007941 */ /* 0x000fea0003800200 */
.L_x_4:
[----:B------:R-:W-:Y:S04]  /*0330*/  BSSY.RECONVERGENT B0, `(.L_x_6) ;  /* 0x000000a000007945 */ /* 0x000fe80003800200 */
        /* <DEDUP_REMOVED lines=9> */
.L_x_7:
[----:B------:R-:W-:Y:S05]  /*03d0*/  BSYNC.RECONVERGENT B0 ;  /* 0x0000000000007941 */ /* 0x000fea0003800200 */
.L_x_6:
[----:B------:R-:W3:Y:S01]  /*03e0*/  LDCU.64 UR4, c[0x0][0x888] ;  /* 0x00011100ff0477ac */ /* 0x000ee20008000a00 */
[----:B------:R-:W-:Y:S02]  /*03f0*/  UISETP.EQ.U32.AND UP2, UPT, UR8, URZ, UPT ;  /* 0x000000ff0800728c */ /* 0x000fe4000bf42070 */
[----:B------:R-:W-:Y:S02]  /*0400*/  UPLOP3.LUT UP3, UPT, UPT, UPT, UPT, 0x80, 0x8 ;  /* 0x000000000008789c */ /* 0x000fe40003f6f070 */
[----:B---3--:R-:W-:-:S04]  /*0410*/  UISETP.NE.U32.AND UP0, UPT, UR4, URZ, UPT ;  /* 0x000000ff0400728c */ /* 0x008fc8000bf05070 */
[----:B------:R-:W-:-:S04]  /*0420*/  UISETP.NE.AND.EX UP1, UPT, UR5, URZ, UPT, UP0 ;  /* 0x000000ff0500728c */ /* 0x000fc8000bf25300 */
[----:B------:R-:W-:-:S04]  /*0430*/  UISETP.EQ.OR.EX UP4, UPT, UR9, URZ, !UP1, UP2 ;  /* 0x000000ff0900728c */ /* 0x000fc8000cf82720 */
[----:B------:R-:W-:-:S06]  /*0440*/  UP2UR UR4, UPR, URZ, 0x10 ;  /* 0x00000010ff047883 */ /* 0x000fcc0008000000 */
[----:B------:R-:W-:Y:S01]  /*0450*/  MOV R55, UR4 ;  /* 0x0000000400377c02 */ /* 0x000fe20008000f00 */
[----:B------:R-:W-:Y:S06]  /*0460*/  BRA.U !UP4, `(.L_x_8) ;  /* 0x000000010c207547 */ /* 0x000fec000b800000 */
[----:B------:R-:W-:Y:S01]  /*0470*/  UISETP.NE.U32.AND UP2, UPT, UR8, URZ, UPT ;  /* 0x000000ff0800728c */ /* 0x000fe2000bf45070 */
[----:B-----5:R-:W-:Y:S01]  /*0480*/  FSETP.NEU.AND P0, PT, R27, RZ, PT ;  /* 0x000000ff1b00720b */ /* 0x020fe20003f0d000 */
[----:B------:R-:W-:Y:S02]  /*0490*/  USEL UR4, URZ, 0xffffffff, UP1 ;  /* 0xffffffffff047887 */ /* 0x000fe40008800000 */
[----:B------:R-:W-:-:S10]  /*04a0*/  UISETP.NE.AND.EX UP2, UPT, UR9, URZ, UPT, UP2 ;  /* 0x000000ff0900728c */ /* 0x000fd4000bf45320 */
[----:B------:R-:W-:Y:S01]  /*04b0*/  VOTEU.ANY UP0, P0 ;  /* 0x0000000000ff7886 */ /* 0x000fe20000000100 */
[----:B------:R-:W-:-:S04]  /*04c0*/  @!UP2 USEL UR4, URZ, 0xffffffff, UP0 ;  /* 0xffffffffff04a887 */ /* 0x000fc80008000000 */
[----:B------:R-:W-:-:S04]  /*04d0*/  ULOP3.LUT UR4, UR4, 0x1, URZ, 0xc0, !UPT ;  /* 0x0000000104047892 */ /* 0x000fc8000f8ec0ff */
[----:B------:R-:W-:-:S11]  /*04e0*/  UISETP.NE.U32.AND UP3, UPT, UR4, 0x1, UPT ;  /* 0x000000010400788c */ /* 0x000fd6000bf65070 */
.L_x_8:
[----:B-1----:R-:W1:Y:S01]  /*04f0*/  SHFL.IDX PT, R2, R53, RZ, 0x1f ;  /* 0x00001fff35027589 */ /* 0x002e6200000e0000 */
[----:B------:R-:W-:Y:S01]  /*0500*/  UISETP.NE.AND UP6, UPT, UR18, 0x2, UPT ;  /* 0x000000021200788c */ /* 0x000fe2000bfc5270 */
[----:B-1----:R-:W-:-:S13]  /*0510*/  ISETP.NE.AND P0, PT, R2, RZ, PT ;  /* 0x000000ff0200720c */ /* 0x002fda0003f05270 */
[----:B------:R-:W-:Y:S05]  /*0520*/  @P0 BRA `(.L_x_9) ;  /* 0x0000000000580947 */ /* 0x000fea0003800000 */
[----:B------:R-:W1:Y:S01]  /*0530*/  S2UR UR4, SR_CgaCtaId ;  /* 0x00000000000479c3 */ /* 0x000e620000008800 */
[----:B------:R-:W-:Y:S01]  /*0540*/  UMOV UR5, 0x400 ;  /* 0x0000040000057882 */ /* 0x000fe20000000000 */
[----:B------:R-:W-:Y:S01]  /*0550*/  UMOV UR8, 0x1 ;  /* 0x0000000100087882 */ /* 0x000fe20000000000 */
[----:B------:R-:W-:Y:S01]  /*0560*/  UMOV UR6, 0x4 ;  /* 0x0000000400067882 */ /* 0x000fe20000000000 */
[----:B------:R-:W-:-:S04]  /*0570*/  UIADD3 UR8, UPT, UPT, -UR8, 0x100000, URZ ;  /* 0x0010000008087890 */ /* 0x000fc8000fffe1ff */
[----:B------:R-:W-:Y:S02]  /*0580*/  USHF.L.U32 UR9, UR8, 0xb, URZ ;  /* 0x0000000b08097899 */ /* 0x000fe400080006ff */
[----:B------:R-:W-:Y:S02]  /*0590*/  USHF.L.U32 UR8, UR8, 0x1, URZ ;  /* 0x0000000108087899 */ /* 0x000fe400080006ff */
[----:B------:R-:W-:-:S04]  /*05a0*/  UIADD3 UR6, UPT, UPT, -UR6, 0x100000, URZ ;  /* 0x0010000006067890 */ /* 0x000fc8000fffe1ff */
[----:B------:R-:W-:Y:S02]  /*05b0*/  USHF.L.U32 UR7, UR6, 0xb, URZ ;  /* 0x0000000b06077899 */ /* 0x000fe400080006ff */
[----:B------:R-:W-:Y:S01]  /*05c0*/  USHF.L.U32 UR6, UR6, 0x1, URZ ;  /* 0x0000000106067899 */ /* 0x000fe200080006ff */
[----:B------:R-:W-:Y:S01]  /*05d0*/  ELECT P0, URZ, PT ;  /* 0x0000000000ff782f */ /* 0x000fe20003800000 */
[----:B-1----:R-:W-:Y:S01]  /*05e0*/  ULEA UR4, UR4, UR5, 0x18 ;  /* 0x0000000504047291 */ /* 0x002fe2000f8ec0ff */
[----:B------:R-:W1:Y:S11]  /*05f0*/  FENCE.VIEW.ASYNC.S ;  /* 0x00000000000073c6 */ /* 0x000e760000000000 */
[----:B-1----:R1:W3:Y:S01]  /*0600*/  SYNCS.EXCH.64 URZ, [UR4], UR8 ;  /* 0x0000000804ff75b2 */ /* 0x0022e20008000100 */
[----:B------:R1:W4:Y:S01]  /*0610*/  SYNCS.EXCH.64 URZ, [UR4+0x20], UR6 ;  /* 0x0000200604ff75b2 */ /* 0x0003220008000100 */
[----:B------:R1:W1:Y:S01]  /*0620*/  SYNCS.EXCH.64 URZ, [UR4+0x8], UR8 ;  /* 0x0000080804ff75b2 */ /* 0x0002620008000100 */
[----:B------:R1:W1:Y:S01]  /*0630*/  SYNCS.EXCH.64 URZ, [UR4+0x28], UR6 ;  /* 0x0000280604ff75b2 */ /* 0x0002620008000100 */
[----:B------:R1:W1:Y:S01]  /*0640*/  SYNCS.EXCH.64 URZ, [UR4+0x10], UR8 ;  /* 0x0000100804ff75b2 */ /* 0x0002620008000100 */
[----:B------:R1:W1:Y:S01]  /*0650*/  SYNCS.EXCH.64 URZ, [UR4+0x30], UR6 ;  /* 0x0000300604ff75b2 */ /* 0x0002620008000100 */
[----:B------:R1:W1:Y:S01]  /*0660*/  SYNCS.EXCH.64 URZ, [UR4+0x18], UR8 ;  /* 0x0000180804ff75b2 */ /* 0x0002620008000100 */
[----:B------:R1:W1:Y:S01]  /*0670*/  SYNCS.EXCH.64 URZ, [UR4+0x38], UR6 ;  /* 0x0000380604ff75b2 */ /* 0x0002620008000100 */
[----:B------:R-:W-:Y:S01]  /*0680*/  NOP ;  /* 0x0000000000007918 */ /* 0x000fe20000000000 */
.L_x_9:
[----:B------:R-:W2:Y:S01]  /*0690*/  SHFL.IDX PT, R2, R53, RZ, 0x1f ;  /* 0x00001fff35027589 */ /* 0x000ea200000e0000 */
[----:B------:R-:W-:Y:S01]  /*06a0*/  NOP ;  /* 0x0000000000007918 */ /* 0x000fe20000000000 */
[----:B--2---:R-:W-:-:S13]  /*06b0*/  ISETP.NE.AND P0, PT, R2, 0x1, PT ;  /* 0x000000010200780c */ /* 0x004fda0003f05270 */
[----:B------:R-:W-:Y:S05]  /*06c0*/  @P0 BRA `(.L_x_10) ;  /* 0x0000000000580947 */ /* 0x000fea0003800000 */
[----:B-1----:R-:W1:Y:S01]  /*06d0*/  S2UR UR4, SR_CgaCtaId ;  /* 0x00000000000479c3 */ /* 0x002e620000008800 */
        /* <DEDUP_REMOVED lines=12> */
[----:B-1----:R2:W1:Y:S01]  /*07a0*/  SYNCS.EXCH.64 URZ, [UR4+0x40], UR8 ;  /* 0x0000400804ff75b2 */ /* 0x0024620008000100 */
[----:B------:R2:W1:Y:S01]  /*07b0*/  SYNCS.EXCH.64 URZ, [UR4+0x60], UR6 ;  /* 0x0000600604ff75b2 */ /* 0x0004620008000100 */
[----:B------:R2:W1:Y:S01]  /*07c0*/  SYNCS.EXCH.64 URZ, [UR4+0x48], UR8 ;  /* 0x0000480804ff75b2 */ /* 0x0004620008000100 */
[----:B------:R2:W1:Y:S01]  /*07d0*/  SYNCS.EXCH.64 URZ, [UR4+0x68], UR6 ;  /* 0x0000680604ff75b2 */ /* 0x0004620008000100 */
[----:B------:R2:W1:Y:S01]  /*07e0*/  SYNCS.EXCH.64 URZ, [UR4+0x50], UR8 ;  /* 0x0000500804ff75b2 */ /* 0x0004620008000100 */
[----:B------:R2:W1:Y:S01]  /*07f0*/  SYNCS.EXCH.64 URZ, [UR4+0x70], UR6 ;  /* 0x0000700604ff75b2 */ /* 0x0004620008000100 */
[----:B------:R2:W1:Y:S01]  /*0800*/  SYNCS.EXCH.64 URZ, [UR4+0x58], UR8 ;  /* 0x0000580804ff75b2 */ /* 0x0004620008000100 */
[----:B------:R2:W1:Y:S02]  /*0810*/  SYNCS.EXCH.64 URZ, [UR4+0x78], UR6 ;  /* 0x0000780604ff75b2 */ /* 0x0004640008000100 */
[----:B--2---:R-:W-:Y:S01]  /*0820*/  NOP ;  /* 0x0000000000007918 */ /* 0x004fe20000000000 */
.L_x_10:
[----:B------:R-:W2:Y:S01]  /*0830*/  SHFL.IDX PT, R2, R53, RZ, 0x1f ;  /* 0x00001fff35027589 */ /* 0x000ea200000e0000 */
[----:B------:R-:W-:Y:S01]  /*0840*/  NOP ;  /* 0x0000000000007918 */ /* 0x000fe20000000000 */
[----:B--2---:R-:W-:-:S13]  /*0850*/  ISETP.NE.AND P0, PT, R2, 0x3, PT ;  /* 0x000000030200780c */ /* 0x004fda0003f05270 */
[----:B------:R-:W-:Y:S05]  /*0860*/  @P0 BRA `(.L_x_11) ;  /* 0x0000000000300947 */ /* 0x000fea0003800000 */
[----:B-1----:R-:W1:Y:S01]  /*0870*/  S2UR UR4, SR_CgaCtaId ;  /* 0x00000000000479c3 */ /* 0x002e620000008800 */
[----:B------:R-:W-:Y:S01]  /*0880*/  UMOV UR6, 0x400 ;  /* 0x0000040000067882 */ /* 0x000fe20000000000 */
[----:B------:R-:W-:Y:S01]  /*0890*/  UMOV UR5, 0x20 ;  /* 0x0000002000057882 */ /* 0x000fe20000000000 */
[----:B------:R-:W-:Y:S01]  /*08a0*/  ELECT P0, URZ, PT ;  /* 0x0000000000ff782f */ /* 0x000fe20003800000 */
[----:B-1----:R-:W-:Y:S02]  /*08b0*/  ULEA UR6, UR4, UR6, 0x18 ;  /* 0x0000000604067291 */ /* 0x002fe4000f8ec0ff */
[----:B------:R-:W-:-:S04]  /*08c0*/  UIADD3 UR4, UPT, UPT, -UR5, 0x100000, URZ ;  /* 0x0010000005047890 */ /* 0x000fc8000fffe1ff */
[----:B------:R-:W-:Y:S02]  /*08d0*/  USHF.L.U32 UR5, UR4, 0xb, URZ ;  /* 0x0000000b04057899 */ /* 0x000fe400080006ff */
[----:B------:R-:W-:Y:S01]  /*08e0*/  USHF.L.U32 UR4, UR4, 0x1, URZ ;  /* 0x0000000104047899 */ /* 0x000fe200080006ff */
[----:B------:R-:W1:Y:S11]  /*08f0*/  FENCE.VIEW.ASYNC.S ;  /* 0x00000000000073c6 */ /* 0x000e760000000000 */
[----:B-1----:R2:W1:Y:S01]  /*0900*/  SYNCS.EXCH.64 URZ, [UR6+0x80], UR4 ;  /* 0x0000800406ff75b2 */ /* 0x0024620008000100 */
[----:B------:R2:W1:Y:S02]  /*0910*/  SYNCS.EXCH.64 URZ, [UR6+0x88], UR4 ;  /* 0x0000880406ff75b2 */ /* 0x0004640008000100 */
[----:B--2---:R-:W-:Y:S01]  /*0920*/  NOP ;  /* 0x0000000000007918 */ /* 0x004fe20000000000 */
.L_x_11:
[----:B------:R-:W2:Y:S01]  /*0930*/  SHFL.IDX PT, R2, R53, RZ, 0x1f ;  /* 0x00001fff35027589 */ /* 0x000ea200000e0000 */
[----:B------:R-:W-:Y:S01]  /*0940*/  NOP ;  /* 0x0000000000007918 */ /* 0x000fe20000000000 */
[----:B--2---:R-:W-:-:S13]  /*0950*/  ISETP.NE.AND P0, PT, R2, 0x4, PT ;  /* 0x000000040200780c */ /* 0x004fda0003f05270 */
[----:B------:R-:W-:Y:S05]  /*0960*/  @P0 BRA `(.L_x_12) ;  /* 0x00000000004c0947 */ /* 0x000fea0003800000 */
[----:B-1----:R-:W1:Y:S01]  /*0970*/  S2UR UR6, SR_CgaCtaId ;  /* 0x00000000000679c3 */ /* 0x002e620000008800 */
[----:B------:R-:W-:Y:S01]  /*0980*/  UMOV UR4, 0x3a0 ;  /* 0x000003a000047882 */ /* 0x000fe20000000000 */
[----:B------:R-:W-:Y:S01]  /*0990*/  UMOV UR5, 0x400 ;  /* 0x0000040000057882 */ /* 0x000fe20000000000 */
[----:B------:R-:W-:Y:S01]  /*09a0*/  USEL UR4, UR4, 0x320, UP3 ;  /* 0x0000032004047887 */ /* 0x000fe20009800000 */
[----:B------:R-:W-:Y:S01]  /*09b0*/  UMOV UR8, 0x1 ;  /* 0x0000000100087882 */ /* 0x000fe20000000000 */
[----:B------:R-:W-:Y:S01]  /*09c0*/  ELECT P0, URZ, PT ;  /* 0x0000000000ff782f */ /* 0x000fe20003800000 */
[----:B------:R-:W-:-:S04]  /*09d0*/  UIADD3 UR8, UPT, UPT, -UR8, 0x100000, URZ ;  /* 0x0010000008087890 */ /* 0x000fc8000fffe1ff */
[----:B------:R-:W-:Y:S02]  /*09e0*/  USHF.L.U32 UR9, UR8, 0xb, URZ ;  /* 0x0000000b08097899 */ /* 0x000fe400080006ff */
[----:B------:R-:W-:Y:S02]  /*09f0*/  USHF.L.U32 UR8, UR8, 0x1, URZ ;  /* 0x0000000108087899 */ /* 0x000fe400080006ff */
[----:B-1----:R-:W-:Y:S02]  /*0a00*/  ULEA UR6, UR6, UR5, 0x18 ;  /* 0x0000000506067291 */ /* 0x002fe4000f8ec0ff */
[----:B------:R-:W-:-:S04]  /*0a10*/  UIADD3 UR4, UPT, UPT, -UR4, 0x100000, URZ ;  /* 0x0010000004047890 */ /* 0x000fc8000fffe1ff */
[----:B------:R-:W-:Y:S02]  /*0a20*/  USHF.L.U32 UR5, UR4, 0xb, URZ ;  /* 0x0000000b04057899 */ /* 0x000fe400080006ff */
[----:B------:R-:W-:Y:S01]  /*0a30*/  USHF.L.U32 UR4, UR4, 0x1, URZ ;  /* 0x0000000104047899 */ /* 0x000fe200080006ff */
[----:B------:R-:W1:Y:S03]  /*0a40*/  FENCE.VIEW.ASYNC.S ;  /* 0x00000000000073c6 */ /* 0x000e660000000000 */
[----:B-1----:R2:W1:Y:S08]  /*0a50*/  SYNCS.EXCH.64 URZ, [UR6+0x90], UR8 ;  /* 0x0000900806ff75b2 */ /* 0x0024700008000100 */
[----:B------:R2:W1:Y:S01]  /*0a60*/  SYNCS.EXCH.64 URZ, [UR6+0xa0], UR4 ;  /* 0x0000a00406ff75b2 */ /* 0x0004620008000100 */
[----:B------:R2:W1:Y:S01]  /*0a70*/  SYNCS.EXCH.64 URZ, [UR6+0x98], UR8 ;  /* 0x0000980806ff75b2 */ /* 0x0004620008000100 */
[----:B------:R2:W1:Y:S02]  /*0a80*/  SYNCS.EXCH.64 URZ, [UR6+0xa8], UR4 ;  /* 0x0000a80406ff75b2 */ /* 0x0004640008000100 */
[----:B--2---:R-:W-:Y:S01]  /*0a90*/  NOP ;  /* 0x0000000000007918 */ /* 0x004fe20000000000 */
.L_x_12:
        /* <DEDUP_REMOVED lines=26> */
.L_x_13:
[----:B------:R-:W2:Y:S01]  /*0c40*/  SHFL.IDX PT, R2, R53, RZ, 0x1f ;  /* 0x00001fff35027589 */ /* 0x000ea200000e0000 */
[----:B------:R-:W1:Y:S01]  /*0c50*/  S2UR UR47, SR_CgaCtaId ;  /* 0x00000000002f79c3 */ /* 0x000e620000008800 */
[----:B------:R-:W-:Y:S01]  /*0c60*/  NOP ;  /* 0x0000000000007918 */ /* 0x000fe20000000000 */
[----:B--2---:R-:W-:-:S13]  /*0c70*/  ISETP.NE.AND P0, PT, R2, 0x3, PT ;  /* 0x000000030200780c */ /* 0x004fda0003f05270 */
[----:B-1----:R-:W-:Y:S05]  /*0c80*/  @P0 BRA `(.L_x_14) ;  /* 0x0000000000340947 */ /* 0x002fea0003800000 */
[----:B------:R-:W-:Y:S01]  /*0c90*/  UMOV UR4, 0x400 ;  /* 0x0000040000047882 */ /* 0x000fe20000000000 */
[----:B------:R-:W-:Y:S01]  /*0ca0*/  UMOV UR6, 0x20 ;  /* 0x0000002000067882 */ /* 0x000fe20000000000 */
[----:B------:R-:W-:Y:S02]  /*0cb0*/  ULEA UR4, UR47, UR4, 0x18 ;  /* 0x000000042f047291 */ /* 0x000fe4000f8ec0ff */
[----:B------:R-:W-:-:S04]  /*0cc0*/  UIADD3 UR6, UPT, UPT, -UR6, 0x100000, URZ ;  /* 0x0010000006067890 */ /* 0x000fc8000fffe1ff */
[----:B------:R-:W-:Y:S02]  /*0cd0*/  USHF.L.U32 UR7, UR6, 0xb, URZ ;  /* 0x0000000b06077899 */ /* 0x000fe400080006ff */
[----:B------:R-:W-:Y:S01]  /*0ce0*/  USHF.L.U32 UR6, UR6, 0x1, URZ ;  /* 0x0000000106067899 */ /* 0x000fe200080006ff */
[----:B------:R-:W-:Y:S01]  /*0cf0*/  ELECT P0, URZ, PT ;  /* 0x0000000000ff782f */ /* 0x000fe20003800000 */
[----:B------:R-:W1:Y:S10]  /*0d00*/  FENCE.VIEW.ASYNC.S ;  /* 0x00000000000073c6 */ /* 0x000e740000000000 */
[----:B-1----:R1:W2:Y:S01]  /*0d10*/  SYNCS.EXCH.64 URZ, [UR4+0xf0], UR6 ;  /* 0x0000f00604ff75b2 */ /* 0x0022a20008000100 */
[----:B------:R1:W1:Y:S01]  /*0d20*/  SYNCS.EXCH.64 URZ, [UR4+0x100], UR6 ;  /* 0x0001000604ff75b2 */ /* 0x0002620008000100 */
[----:B------:R1:W1:Y:S01]  /*0d30*/  SYNCS.EXCH.64 URZ, [UR4+0xf8], UR6 ;  /* 0x0000f80604ff75b2 */ /* 0x0002620008000100 */
[----:B------:R1:W1:Y:S01]  /*0d40*/  SYNCS.EXCH.64 URZ, [UR4+0x108], UR6 ;  /* 0x0001080604ff75b2 */ /* 0x0002620008000100 */
[----:B------:R-:W-:Y:S01]  /*0d50*/  NOP ;  /* 0x0000000000007918 */ /* 0x000fe20000000000 */
.L_x_14:
[----:B-1----:R-:W1:Y:S01]  /*0d60*/  LDCU UR4, c[0x0][0x36c] ;  /* 0x00006d80ff0477ac */ /* 0x002e620008000800 */
[----:B------:R-:W-:Y:S01]  /*0d70*/  ISETP.NE.OR P3, PT, R0, 0x2, !P3 ;  /* 0x000000020000780c */ /* 0x000fe20005f65670 */
[----:B------:R-:W-:Y:S01]  /*0d80*/  NOP ;  /* 0x0000000000007918 */ /* 0x000fe20000000000 */
[----:B------:R-:W-:Y:S01]  /*0d90*/  LOP3.LUT R0, R64, 0x1f, RZ, 0xc0, !PT ;  /* 0x0000001f40007812 */ /* 0x000fe200078ec0ff */
[----:B------:R-:W-:Y:S02]  /*0da0*/  UISETP.NE.AND UP4, UPT, UR18, URZ, UPT ;  /* 0x000000ff1200728c */ /* 0x000fe4000bf85270 */
[----:B-1----:R-:W-:-:S09]  /*0db0*/  UISETP.EQ.U32.AND UP5, UPT, UR4, 0x1, UPT ;  /* 0x000000010400788c */ /* 0x002fd2000bfa2070 */
[----:B------:R-:W-:Y:S05]  /*0dc0*/  BRA.U !UP5, `(.L_x_15) ;  /* 0x000000010d087547 */ /* 0x000fea000b800000 */
[----:B--234-:R-:W-:Y:S01]  /*0dd0*/  UCGABAR_ARV ;  /* 0x00000000000079c7 */ /* 0x01cfe20008000000 */
[----:B------:R-:W-:Y:S05]  /*0de0*/  BRA `(.L_x_16) ;  /* 0x0000000000047947 */ /* 0x000fea0003800000 */
.L_x_15:
[----:B--234-:R-:W-:Y:S01]  /*0df0*/  NOP ;  /* 0x0000000000007918 */ /* 0x01cfe20000000000 */
.L_x_16:
[----:B------:R-:W1:Y:S01]  /*0e00*/  S2UR UR28, SR_CTAID.Y ;  /* 0x00000000001c79c3 */ /* 0x000e620000002600 */
[----:B------:R-:W-:-:S05]  /*0e10*/  CS2R.32 R54, SR_CgaSize ;  /* 0x0000000000367805 */ /* 0x000fca0000008a00 */
[----:B------:R-:W-:-:S05]  /*0e20*/  IMAD R54, R54, -0xa0, RZ ;  /* 0xffffff6036367824 */ /* 0x000fca00078e02ff */
[----:B------:R-:W-:-:S14]  /*0e30*/  R2UR UR4, R54 ;  /* 0x00000000360472ca */ /* 0x000fdc00000e0000 */
[----:B------:R-:W2:Y:S01]  /*0e40*/  LDCU UR4, c[0x0][UR4+0x2b4] ;  /* 0x00005680040477ac */ /* 0x000ea20008000800 */
[----:B------:R-:W-:-:S05]  /*0e50*/  CS2R.32 R54, SR_CgaSize ;  /* 0x0000000000367805 */ /* 0x000fca0000008a00 */
[----:B------:R-:W-:-:S05]  /*0e60*/  IMAD R54, R54, -0xa0, RZ ;  /* 0xffffff6036367824 */ /* 0x000fca00078e02ff */
[----:B------:R-:W-:-:S14]  /*0e70*/  R2UR UR5, R54 ;  /* 0x00000000360572ca */ /* 0x000fdc00000e0000 */
[----:B------:R-:W3:Y:S01]  /*0e80*/  LDCU UR5, c[0x0][UR5+0x2b0] ;  /* 0x00005600050577ac */ /* 0x000ee20008000800 */
[----:B------:R-:W4:Y:S01]  /*0e90*/  S2UR UR24, SR_CTAID.X ;  /* 0x00000000001879c3 */ /* 0x000f220000002500 */
[----:B------:R-:W-:-:S05]  /*0ea0*/  CS2R.32 R54, SR_CgaSize ;  /* 0x0000000000367805 */ /* 0x000fca0000008a00 */
[----:B------:R-:W-:-:S05]  /*0eb0*/  IMAD R54, R54, -0xa0, RZ ;  /* 0xffffff6036367824 */ /* 0x000fca00078e02ff */
[----:B------:R-:W-:-:S14]  /*0ec0*/  R2UR UR6, R54 ;  /* 0x00000000360672ca */ /* 0x000fdc00000e0000 */
[----:B------:R-:W3:Y:S01]  /*0ed0*/  LDCU UR6, c[0x0][UR6+0x2a4] ;  /* 0x00005480060677ac */ /* 0x000ee20008000800 */
[----:B------:R-:W-:-:S05]  /*0ee0*/  CS2R.32 R54, SR_CgaSize ;  /* 0x0000000000367805 */ /* 0x000fca0000008a00 */
[----:B------:R-:W-:-:S05]  /*0ef0*/  IMAD R54, R54, -0xa0, RZ ;  /* 0xffffff6036367824 */ /* 0x000fca00078e02ff */
[----:B------:R-:W-:-:S14]  /*0f00*/  R2UR UR63, R54 ;  /* 0x00000000363f72ca */ /* 0x000fdc00000e0000 */
[----:B------:R-:W3:Y:S01]  /*0f10*/  LDCU UR63, c[0x0][UR63+0x2a0] ;  /* 0x000054003f3f77ac */ /* 0x000ee20008000800 */
[----:B------:R-:W-:Y:S01]  /*0f20*/  USHF.L.U32 UR23, UR47, 0xa, URZ ;  /* 0x0000000a2f177899 */ /* 0x000fe200080006ff */
[----:B------:R-:W3:Y:S01]  /*0f30*/  LDCU UR19, c[0x0][0xb24] ;  /* 0x00016480ff1377ac */ /* 0x000ee20008000800 */
[----:B------:R-:W3:Y:S01]  /*0f40*/  LDCU UR42, c[0x0][0xb24] ;  /* 0x00016480ff2a77ac */ /* 0x000ee20008000800 */
[----:B-1----:R-:W-:Y:S01]  /*0f50*/  I2FP.F32.U32 R2, UR28 ;  /* 0x0000001c00027c45 */ /* 0x002fe20008201000 */
[----:B------:R-:W1:Y:S04]  /*0f60*/  LDCU UR22, c[0x0][0xb30] ;  /* 0x00016600ff1677ac */ /* 0x000e680008000800 */
[----:B--2---:R-:W-:Y:S01]  /*0f70*/  FMUL R2, R2, UR4 ;  /* 0x0000000402027c20 */ /* 0x004fe20008400000 */
[----:B------:R-:W-:Y:S01]  /*0f80*/  ULOP3.LUT UR23, UR23, 0xc00, URZ, 0xc0, !UPT ;  /* 0x00000c0017177892 */ /* 0x000fe2000f8ec0ff */
[----:B----4-:R-:W-:-:S04]  /*0f90*/  I2FP.F32.U32 R3, UR24 ;  /* 0x0000001800037c45 */ /* 0x010fc80008201000 */
[----:B------:R-:W2:Y:S01]  /*0fa0*/  F2I.U32.TRUNC.NTZ R2, R2 ;  /* 0x0000000200027305 */ /* 0x000ea2000020f000 */
[----:B---3--:R-:W-:-:S07]  /*0fb0*/  FMUL R3, R3, UR5 ;  /* 0x0000000503037c20 */ /* 0x008fce0008400000 */
[----:B------:R-:W3:Y:S01]  /*0fc0*/  F2I.U32.TRUNC.NTZ R3, R3 ;  /* 0x0000000300037305 */ /* 0x000ee2000020f000 */
[----:B--2---:R-:W-:Y:S02]  /*0fd0*/  R2UR UR4, R2 ;  /* 0x00000000020472ca */ /* 0x004fe400000e0000 */
[----:B------:R-:W-:Y:S02]  /*0fe0*/  PRMT R2, RZ, 0x7610, R2 ;  /* 0x00007610ff027816 */ /* 0x000fe40000000002 */
[----:B---3--:R-:W-:-:S09]  /*0ff0*/  R2UR UR5, R3 ;  /* 0x00000000030572ca */ /* 0x008fd200000e0000 */
[----:B------:R-:W-:-:S04]  /*1000*/  UIADD3 UR4, UPT, UPT, -UR4, URZ, URZ ;  /* 0x000000ff04047290 */ /* 0x000fc8000fffe1ff */
[----:B------:R-:W-:Y:S02]  /*1010*/  UIMAD UR4, UR6, UR4, UR28 ;  /* 0x00000004060472a4 */ /* 0x000fe4000f8e021c */
[----:B------:R-:W-:-:S04]  /*1020*/  UIADD3 UR5, UPT, UPT, -UR5, URZ, URZ ;  /* 0x000000ff05057290 */ /* 0x000fc8000fffe1ff */
[----:B------:R-:W-:Y:S01]  /*1030*/  IMAD.U32 R54, RZ, RZ, UR4 ;  /* 0x00000004ff367e24 */ /* 0x000fe2000f8e00ff */
[----:B------:R-:W-:Y:S01]  /*1040*/  UIMAD UR63, UR63, UR5, UR24 ;  /* 0x000000053f3f72a4 */ /* 0x000fe2000f8e0218 */
[----:B-1----:R-:W-:Y:S11]  /*1050*/  BRA.U UP4, `(.L_x_17) ;  /* 0x0000000104447547 */ /* 0x002ff6000b800000 */
[----:B------:R-:W-:Y:S01]  /*1060*/  R2UR UR4, R54 ;  /* 0x00000000360472ca */ /* 0x000fe200000e0000 */
[----:B------:R-:W-:-:S12]  /*1070*/  UISETP.NE.AND UP2, UPT, UR63, 0x1, UPT ;  /* 0x000000013f00788c */ /* 0x000fd8000bf45270 */
[----:B------:R-:W-:-:S04]  /*1080*/  UISETP.NE.AND UP0, UPT, UR4, URZ, UPT ;  /* 0x000000ff0400728c */ /* 0x000fc8000bf05270 */
[----:B------:R-:W-:-:S04]  /*1090*/  UISETP.EQ.OR UP0, UPT, UR63, URZ, !UP0 ;  /* 0x000000ff3f00728c */ /* 0x000fc8000c702670 */
[----:B------:R-:W-:Y:S02]  /*10a0*/  USEL UR7, URZ, 0x1, !UP0 ;  /* 0x00000001ff077887 */ /* 0x000fe4000c000000 */
[----:B------:R-:W-:-:S04]  /*10b0*/  UISETP.NE.AND UP0, UPT, UR4, URZ, UPT ;  /* 0x000000ff0400728c */ /* 0x000fc8000bf05270 */
[----:B------:R-:W-:-:S04]  /*10c0*/  USEL UR4, URZ, 0x2, UP0 ;  /* 0x00000002ff047887 */ /* 0x000fc80008000000 */
[----:B------:R-:W-:Y:S02]  /*10d0*/  USEL UR6, UR4, 0x2, UP2 ;  /* 0x0000000204067887 */ /* 0x000fe40009000000 */
[----:B------:R-:W-:Y:S02]  /*10e0*/  USEL UR4, URZ, 0x4, UP0 ;  /* 0x00000004ff047887 */ /* 0x000fe40008000000 */
[----:B------:R-:W-:-:S04]  /*10f0*/  UISETP.NE.AND UP2, UPT, UR63, 0x2, UPT ;  /* 0x000000023f00788c */ /* 0x000fc8000bf45270 */
[----:B------:R-:W-:Y:S02]  /*1100*/  USEL UR5, UR4, 0x4, UP2 ;  /* 0x0000000404057887 */ /* 0x000fe40009000000 */
[----:B------:R-:W-:Y:S02]  /*1110*/  USEL UR4, URZ, 0x8, UP0 ;  /* 0x00000008ff047887 */ /* 0x000fe40008000000 */
[----:B------:R-:W-:Y:S02]  /*1120*/  UISETP.NE.AND UP0, UPT, UR63, 0x3, UPT ;  /* 0x000000033f00788c */ /* 0x000fe4000bf05270 */
[----:B------:R-:W-:Y:S02]  /*1130*/  UIADD3 UR5, UPT, UPT, UR5, UR6, UR7 ;  /* 0x0000000605057290 */ /* 0x000fe4000fffe007 */
[----:B------:R-:W-:-:S04]  /*1140*/  USEL UR4, UR4, 0x8, UP0 ;  /* 0x0000000804047887 */ /* 0x000fc80008000000 */
[----:B------:R-:W-:-:S06]  /*1150*/  UIADD3 UR4, UPT, UPT, UR5, UR4, URZ ;  /* 0x0000000405047290 */ /* 0x000fcc000fffe0ff */
[----:B------:R-:W-:-:S07]  /*1160*/  MOV R2, UR4 ;  /* 0x0000000400027c02 */ /* 0x000fce0008000f00 */
.L_x_17:
[----:B------:R-:W1:Y:S01]  /*1170*/  S2UR UR36, SR_CTAID.Z ;  /* 0x00000000002479c3 */ /* 0x000e620000002700 */
[----:B------:R-:W-:-:S09]  /*1180*/  UISETP.GE.AND UP0, UPT, UR19, 0x1, UPT ;  /* 0x000000011300788c */ /* 0x000fd2000bf06270 */
[----:B------:R-:W-:Y:S05]  /*1190*/  BRA.U !UP0, `(.L_x_18) ;  /* 0x0000000108d07547 */ /* 0x000fea000b800000 */
[----:B------:R-:W2:Y:S01]  /*11a0*/  LDCU UR20, c[0x0][0xb0c] ;  /* 0x00016180ff1477ac */ /* 0x000ea20008000800 */
[----:B------:R-:W3:Y:S01]  /*11b0*/  LDCU.128 UR12, c[0x0][0xb10] ;  /* 0x00016200ff0c77ac */ /* 0x000ee20008000c00 */
[----:B------:R-:W4:Y:S01]  /*11c0*/  LDCU UR6, c[0x0][0x370] ;  /* 0x00006e00ff0677ac */ /* 0x000f220008000800 */
[----:B------:R-:W1:Y:S01]  /*11d0*/  LDCU UR7, c[0x0][0x374] ;  /* 0x00006e80ff0777ac */ /* 0x000e620008000800 */
[----:B------:R-:W1:Y:S01]  /*11e0*/  LDCU UR21, c[0x0][0xb20] ;  /* 0x00016400ff1577ac */ /* 0x000e620008000800 */
[----:B--2---:R-:W-:Y:S02]  /*11f0*/  UISETP.NE.AND UP0, UPT, UR20, 0x1, UPT ;  /* 0x000000011400788c */ /* 0x004fe4000bf05270 */
[----:B---3--:R-:W-:Y:S01]  /*1200*/  UIMAD.WIDE.U32 UR4, UR24, UR12, URZ ;  /* 0x0000000c180472a5 */ /* 0x008fe2000f8e00ff */
[----:B------:R-:W2:Y:S01]  /*1210*/  LDCU.64 UR8, c[0x0][0xb28] ;  /* 0x00016500ff0877ac */ /* 0x000ea20008000a00 */
[----:B----4-:R-:W-:Y:S02]  /*1220*/  UIMAD.WIDE.U32 UR10, UR6, UR12, URZ ;  /* 0x0000000c060a72a5 */ /* 0x010fe4000f8e00ff */
[----:B------:R-:W-:-:S02]  /*1230*/  USHF.R.U32.HI UR5, URZ, UR13, UR5 ;  /* 0x0000000dff057299 */ /* 0x000fc40008011605 */
[----:B------:R-:W-:Y:S02]  /*1240*/  UISETP.NE.AND UP2, UPT, UR19, 0x1, UPT ;  /* 0x000000011300788c */ /* 0x000fe4000bf45270 */
[----:B------:R-:W-:Y:S01]  /*1250*/  USEL UR5, UR24, UR5, !UP0 ;  /* 0x0000000518057287 */ /* 0x000fe2000c000000 */
[----:B------:R-:W-:Y:S01]  /*1260*/  UMOV UR10, UR11 ;  /* 0x0000000b000a7c82 */ /* 0x000fe20008000000 */
[----:B------:R-:W-:Y:S02]  /*1270*/  UIMAD.WIDE.U32 UR16, UR28, UR15, URZ ;  /* 0x0000000f1c1072a5 */ /* 0x000fe4000f8e00ff */
[----:B------:R-:W-:Y:S02]  /*1280*/  @UP0 USHF.R.U32.HI UR6, URZ, UR13, UR10 ;  /* 0x0000000dff060299 */ /* 0x000fe4000801160a */
[----:B------:R-:W-:Y:S02]  /*1290*/  UISETP.NE.AND UP0, UPT, UR14, 0x1, UPT ;  /* 0x000000010e00788c */ /* 0x000fe4000bf05270 */
[----:B-1----:R-:W-:-:S02]  /*12a0*/  UIMAD.WIDE.U32 UR10, UR7, UR15, URZ ;  /* 0x0000000f070a72a5 */ /* 0x002fc4000f8e00ff */
[----:B--2---:R-:W-:Y:S01]  /*12b0*/  UIMAD.WIDE.U32 UR12, UR6, UR8, URZ ;  /* 0x00000008060c72a5 */ /* 0x004fe2000f8e00ff */
[----:B------:R-:W-:Y:S02]  /*12c0*/  UMOV UR4, UR17 ;  /* 0x0000001100047c82 */ /* 0x000fe40008000000 */
[----:B------:R-:W-:Y:S02]  /*12d0*/  USHF.R.U32.HI UR4, URZ, UR21, UR4 ;  /* 0x00000015ff047299 */ /* 0x000fe40008011604 */
[----:B------:R-:W-:Y:S02]  /*12e0*/  UMOV UR10, UR11 ;  /* 0x0000000b000a7c82 */ /* 0x000fe40008000000 */
[----:B------:R-:W-:Y:S01]  /*12f0*/  UMOV UR12, UR13 ;  /* 0x0000000d000c7c82 */ /* 0x000fe20008000000 */
[----:B------:R-:W-:Y:S02]  /*1300*/  @UP0 USHF.R.U32.HI UR7, URZ, UR21, UR10 ;  /* 0x00000015ff070299 */ /* 0x000fe4000801160a */
[----:B------:R-:W-:-:S02]  /*1310*/  USEL UR4, UR28, UR4, !UP0 ;  /* 0x000000041c047287 */ /* 0x000fc4000c000000 */
[----:B------:R-:W-:Y:S02]  /*1320*/  UIMAD.WIDE.U32 UR10, UR7, UR8, URZ ;  /* 0x00000008070a72a5 */ /* 0x000fe4000f8e00ff */
[----:B------:R-:W-:Y:S02]  /*1330*/  @UP2 USHF.R.U32.HI UR6, URZ, UR9, UR12 ;  /* 0x00000009ff062299 */ /* 0x000fe4000801160c */
[----:B------:R-:W-:-:S03]  /*1340*/  UIMAD.WIDE.U32 UR12, UR4, UR8, URZ ;  /* 0x00000008040c72a5 */ /* 0x000fc6000f8e00ff */
[----:B------:R-:W-:Y:S02]  /*1350*/  UMOV UR10, UR11 ;  /* 0x0000000b000a7c82 */ /* 0x000fe40008000000 */
[----:B------:R-:W-:Y:S02]  /*1360*/  @UP2 USHF.R.U32.HI UR7, URZ, UR9, UR10 ;  /* 0x00000009ff072299 */ /* 0x000fe4000801160a */
[----:B------:R-:W-:Y:S02]  /*1370*/  UIMAD UR10, UR6, UR19, URZ ;  /* 0x00000013060a72a4 */ /* 0x000fe4000f8e02ff */
[----:B------:R-:W-:-:S04]  /*1380*/  UIMAD UR7, UR7, UR19, URZ ;  /* 0x00000013070772a4 */ /* 0x000fc8000f8e02ff */
[----:B------:R-:W-:-:S03]  /*1390*/  UISETP.GE.AND UP0, UPT, UR4, UR7, UPT ;  /* 0x000000070400728c */ /* 0x000fc6000bf06270 */
[----:B------:R-:W-:Y:S01]  /*13a0*/  UMOV UR7, UR13 ;  /* 0x0000000d00077c82 */ /* 0x000fe20008000000 */
[----:B------:R-:W-:Y:S02]  /*13b0*/  UISETP.GE.OR UP0, UPT, UR5, UR10, UP0 ;  /* 0x0000000a0500728c */ /* 0x000fe40008706670 */
[----:B------:R-:W-:Y:S02]  /*13c0*/  UIMAD.WIDE.U32 UR10, UR5, UR8, URZ ;  /* 0x00000008050a72a5 */ /* 0x000fe4000f8e00ff */
[----:B------:R-:W-:Y:S02]  /*13d0*/  USHF.R.U32.HI UR7, URZ, UR9, UR7 ;  /* 0x00000009ff077299 */ /* 0x000fe40008011607 */
[----:B------:R-:W-:Y:S02]  /*13e0*/  UIADD3 UR10, UPT, UPT, -UR4, URZ, URZ ;  /* 0x000000ff040a7290 */ /* 0x000fe4000fffe1ff */
[----:B------:R-:W-:Y:S02]  /*13f0*/  USEL UR7, UR4, UR7, !UP2 ;  /* 0x0000000704077287 */ /* 0x000fe4000d000000 */
[----:B------:R-:W-:Y:S01]  /*1400*/  UIMAD UR10, UR14, UR10, UR28 ;  /* 0x0000000a0e0a72a4 */ /* 0x000fe2000f8e021c */
[----:B------:R-:W-:Y:S01]  /*1410*/  @!UP0 UMOV UR8, UR11 ;  /* 0x0000000b00088c82 */ /* 0x000fe20008000000 */
[----:B------:R-:W-:-:S02]  /*1420*/  UIADD3 UR11, UPT, UPT, -UR5, URZ, URZ ;  /* 0x000000ff050b7290 */ /* 0x000fc4000fffe1ff */
[----:B------:R-:W-:Y:S02]  /*1430*/  @!UP0 USHF.R.U32.HI UR8, URZ, UR9, UR8 ;  /* 0x00000009ff088299 */ /* 0x000fe40008011608 */
[----:B------:R-:W-:Y:S02]  /*1440*/  UIADD3 UR9, UPT, UPT, -UR7, URZ, URZ ;  /* 0x000000ff07097290 */ /* 0x000fe4000fffe1ff */
[----:B------:R-:W-:Y:S02]  /*1450*/  @!UP0 USEL UR8, UR5, UR8, !UP2 ;  /* 0x0000000805088287 */ /* 0x000fe4000d000000 */
[----:B------:R-:W-:Y:S02]  /*1460*/  UIMAD UR9, UR19, UR9, UR4 ;  /* 0x00000009130972a4 */ /* 0x000fe4000f8e0204 */
[----:B------:R-:W-:Y:S02]  /*1470*/  @!UP0 UIADD3 UR7, UPT, UPT, UR7, -UR8, URZ ;  /* 0x8000000807078290 */ /* 0x000fe4000fffe0ff */
[----:B------:R-:W-:-:S02]  /*1480*/  @!UP0 UIMAD UR6, UR9, UR6, UR8 ;  /* 0x00000006090682a4 */ /* 0x000fc4000f8e0208 */
[----:B------:R-:W-:Y:S02]  /*1490*/  @!UP0 UIMAD UR4, UR7, UR19, UR5 ;  /* 0x00000013070482a4 */ /* 0x000fe4000f8e0205 */
[----:B------:R-:W-:Y:S02]  /*14a0*/  UIMAD UR24, UR20, UR11, UR24 ;  /* 0x0000000b141872a4 */ /* 0x000fe4000f8e0218 */
[----:B------:R-:W-:Y:S01]  /*14b0*/  UIMAD UR28, UR4, UR14, UR10 ;  /* 0x0000000e041c72a4 */ /* 0x000fe2000f8e020a */
[----:B------:R-:W-:Y:S02]  /*14c0*/  @!UP0 UMOV UR5, UR6 ;  /* 0x0000000600058c82 */ /* 0x000fe40008000000 */
[----:B------:R-:W-:-:S12]  /*14d0*/  UIMAD UR24, UR5, UR20, UR24 ;  /* 0x00000014051872a4 */ /* 0x000fd8000f8e0218 */
.L_x_18:
[----:B------:R-:W-:-:S09]  /*14e0*/  UISETP.NE.AND UP0, UPT, UR22, 0x1, UPT ;  /* 0x000000011600788c */ /* 0x000fd2000bf05270 */
[----:B------:R-:W-:Y:S05]  /*14f0*/  BRA.U UP0, `(.L_x_19) ;  /* 0x0000000100407547 */ /* 0x000fea000b800000 */
[----:B------:R-:W2:Y:S01]  /*1500*/  LDCU.128 UR8, c[0x0][0xb10] ;  /* 0x00016200ff0877ac */ /* 0x000ea20008000c00 */
[----:B------:R-:W3:Y:S01]  /*1510*/  LDCU UR12, c[0x0][0xb0c] ;  /* 0x00016180ff0c77ac */ /* 0x000ee20008000800 */
[----:B------:R-:W4:Y:S01]  /*1520*/  LDCU UR13, c[0x0][0xb20] ;  /* 0x00016400ff0d77ac */ /* 0x000f220008000800 */
[----:B--2---:R-:W-:Y:S02]  /*1530*/  UIMAD.WIDE.U32 UR4, UR24, UR8, URZ ;  /* 0x00000008180472a5 */ /* 0x004fe4000f8e00ff */
[----:B------:R-:W-:Y:S02]  /*1540*/  UIMAD.WIDE.U32 UR6, UR28, UR11, URZ ;  /* 0x0000000b1c0672a5 */ /* 0x000fe4000f8e00ff */
[----:B---3--:R-:W-:Y:S02]  /*1550*/  UISETP.NE.AND UP0, UPT, UR12, 0x1, UPT ;  /* 0x000000010c00788c */ /* 0x008fe4000bf05270 */
[----:B------:R-:W-:-:S03]  /*1560*/  USHF.R.U32.HI UR5, URZ, UR9, UR5 ;  /* 0x00000009ff057299 */ /* 0x000fc60008011605 */
[----:B------:R-:W-:Y:S01]  /*1570*/  UMOV UR4, UR7 ;  /* 0x0000000700047c82 */ /* 0x000fe20008000000 */
[----:B------:R-:W-:Y:S02]  /*1580*/  USEL UR5, UR24, UR5, !UP0 ;  /* 0x0000000518057287 */ /* 0x000fe4000c000000 */
[----:B------:R-:W-:Y:S02]  /*1590*/  UISETP.NE.AND UP0, UPT, UR10, 0x1, UPT ;  /* 0x000000010a00788c */ /* 0x000fe4000bf05270 */
[----:B----4-:R-:W-:-:S04]  /*15a0*/  USHF.R.U32.HI UR4, URZ, UR13, UR4 ;  /* 0x0000000dff047299 */ /* 0x010fc80008011604 */
[----:B------:R-:W-:-:S04]  /*15b0*/  USEL UR4, UR28, UR4, !UP0 ;  /* 0x000000041c047287 */ /* 0x000fc8000c000000 */
[----:B------:R-:W-:Y:S02]  /*15c0*/  UIADD3 UR6, UPT, UPT, UR5, -UR4, URZ ;  /* 0x8000000405067290 */ /* 0x000fe4000fffe0ff */
[----:B------:R-:W-:Y:S02]  /*15d0*/  UIADD3 UR4, UPT, UPT, -UR5, UR4, URZ ;  /* 0x0000000405047290 */ /* 0x000fe4000fffe1ff */
[----:B------:R-:W-:Y:S02]  /*15e0*/  UIMAD UR28, UR6, UR10, UR28 ;  /* 0x0000000a061c72a4 */ /* 0x000fe4000f8e021c */
[----:B------:R-:W-:-:S12]  /*15f0*/  UIMAD UR24, UR4, UR12, UR24 ;  /* 0x0000000c041872a4 */ /* 0x000fd8000f8e0218 */
.L_x_19:
[----:B------:R-:W-:Y:S01]  /*1600*/  UISETP.NE.AND UP0, UPT, UR18, 0x2, UPT ;  /* 0x000000021200788c */ /* 0x000fe2000bf05270 */
[----:B------:R-:W-:Y:S09]  /*1610*/  BRA.U !UP5, `(.L_x_20) ;  /* 0x000000010d0c7547 */ /* 0x000ff2000b800000 */
[----:B------:R-:W-:Y:S01]  /*1620*/  UCGABAR_WAIT ;  /* 0x0000000000007dc7 */ /* 0x000fe20008000000 */
[----:B------:R-:W-:Y:S01]  /*1630*/  CCTL.IVALL ;  /* 0x00000000ff00798f */ /* 0x000fe20002000000 */
[----:B------:R-:W-:Y:S05]  /*1640*/  BRA `(.L_x_21) ;  /* 0x0000000000047947 */ /* 0x000fea0003800000 */
.L_x_20:
[----:B------:R-:W-:Y:S06]  /*1650*/  BAR.SYNC.DEFER_BLOCKING 0x0 ;  /* 0x0000000000007b1d */ /* 0x000fec0000010000 */
.L_x_21:
[----:B------:R-:W-:Y:S05]  /*1660*/  BRA.U UP0, `(.L_x_22) ;  /* 0x0000001500247547 */ /* 0x000fea000b800000 */
[----:B------:R-:W2:Y:S01]  /*1670*/  LDCU UR6, c[0x0][0x38c] ;  /* 0x00007180ff0677ac */ /* 0x000ea20008000800 */
[----:B------:R-:W-:Y:S01]  /*1680*/  PLOP3.LUT P1, PT, PT, PT, UP3, 0x80, 0x8 ;  /* 0x000000000008781c */ /* 0x000fe20003f2f038 */
[----:B------:R-:W-:Y:S01]  /*1690*/  IMAD.MOV.U32 R12, RZ, RZ, 0x1 ;  /* 0x00000001ff0c7424 */ /* 0x000fe200078e00ff */
[----:B------:R-:W-:Y:S01]  /*16a0*/  ISETP.EQ.OR P2, PT, R0, RZ, P3 ;  /* 0x000000ff0000720c */ /* 0x000fe20001f42670 */
[----:B------:R-:W-:Y:S01]  /*16b0*/  UISETP.NE.AND UP1, UPT, UR18, URZ, UPT ;  /* 0x000000ff1200728c */ /* 0x000fe2000bf25270 */
[----:B------:R-:W-:Y:S01]  /*16c0*/  PLOP3.LUT P1, PT, P1, PT, PT, 0x8, 0x80 ;  /* 0x000000000080781c */ /* 0x000fe20000f2e170 */
[----:B------:R-:W-:Y:S01]  /*16d0*/  USEL UR29, URZ, 0x1, UP6 ;  /* 0x00000001ff1d7887 */ /* 0x000fe2000b000000 */
[----:B------:R-:W-:Y:S01]  /*16e0*/  CS2R R10, SRZ ;  /* 0x00000000000a7805 */ /* 0x000fe2000001ff00 */
[----:B------:R-:W-:Y:S01]  /*16f0*/  IMAD.MOV.U32 R9, RZ, RZ, RZ ;  /* 0x000000ffff097224 */ /* 0x000fe200078e00ff */
[----:B------:R-:W3:Y:S01]  /*1700*/  LDCU UR44, c[0x0][0x370] ;  /* 0x00006e00ff2c77ac */ /* 0x000ee20008000800 */
[----:B------:R-:W-:Y:S01]  /*1710*/  IMAD.MOV.U32 R8, RZ, RZ, 0x1 ;  /* 0x00000001ff087424 */ /* 0x000fe200078e00ff */
[----:B------:R-:W4:Y:S01]  /*1720*/  LDCU.64 UR38, c[0x0][0x348] ;  /* 0x00006900ff2677ac */ /* 0x000f220008000a00 */
[----:B------:R-:W-:-:S02]  /*1730*/  USHF.R.U32.HI UR49, URZ, 0x5, UR23 ;  /* 0x00000005ff317899 */ /* 0x000fc40008011617 */
[----:B--2---:R-:W-:Y:S02]  /*1740*/  UIADD3 UR5, UPT, UPT, UR6, 0x3f, URZ ;  /* 0x0000003f06057890 */ /* 0x004fe4000fffe0ff */
[----:B------:R-:W-:Y:S02]  /*1750*/  UIADD3 UR50, UPT, UPT, UR6, 0x7e, URZ ;  /* 0x0000007e06327890 */ /* 0x000fe4000fffe0ff */
[----:B------:R-:W-:Y:S01]  /*1760*/  USHF.R.S32.HI UR4, URZ, 0x1f, UR5 ;  /* 0x0000001fff047899 */ /* 0x000fe20008011405 */
[----:B------:R-:W2:Y:S03]  /*1770*/  LDCU UR43, c[0x0][0x374] ;  /* 0x00006e80ff2b77ac */ /* 0x000ea60008000800 */
[----:B------:R-:W-:Y:S02]  /*1780*/  ULEA.HI UR4, UR4, UR5, URZ, 0x6 ;  /* 0x0000000504047291 */ /* 0x000fe4000f8f30ff */
[----:B------:R-:W-:-:S02]  /*1790*/  USEL UR29, UR29, 0x2, UP1 ;  /* 0x000000021d1d7887 */ /* 0x000fc40008800000 */
[----:B------:R-:W-:Y:S02]  /*17a0*/  USHF.R.S32.HI UR46, URZ, 0x6, UR4 ;  /* 0x00000006ff2e7899 */ /* 0x000fe40008011404 */
[----:B------:R-:W-:Y:S02]  /*17b0*/  UIADD3 UR4, UPT, UPT, UR6, -0x1, URZ ;  /* 0xffffffff06047890 */ /* 0x000fe4000fffe0ff */
[----:B------:R-:W-:Y:S02]  /*17c0*/  UISETP.LT.U32.AND UP0, UPT, UR46, 0x4, UPT ;  /* 0x000000042e00788c */ /* 0x000fe4000bf01070 */
[----:B------:R-:W-:Y:S02]  /*17d0*/  UISETP.GE.U32.AND UP2, UPT, UR4, -0x7f, UPT ;  /* 0xffffff810400788c */ /* 0x000fe4000bf46070 */
[----:B------:R-:W-:Y:S01]  /*17e0*/  USEL UR45, UR46, 0x4, UP0 ;  /* 0x000000042e2d7887 */ /* 0x000fe20008000000 */
[----:B------:R-:W-:-:S03]  /*17f0*/  UMOV UR21, URZ ;  /* 0x000000ff00157c82 */ /* 0x000fc60008000000 */
[----:B------:R-:W-:Y:S02]  /*1800*/  UIADD3 UR22, UPT, UPT, UR45, -0x1, URZ ;  /* 0xffffffff2d167890 */ /* 0x000fe4000fffe0ff */
[----:B------:R-:W-:-:S03]  /*1810*/  UIADD3 UR48, UPT, UPT, UR46, -UR45, URZ ;  /* 0x8000002d2e307290 */ /* 0x000fc6000fffe0ff */
[----:B------:R-:W-:-:S04]  /*1820*/  @UP2 UIADD3 UR22, UPT, UPT, UR45, URZ, URZ ;  /* 0x000000ff2d162290 */ /* 0x000fc8000fffe0ff */
[----:B--234-:R-:W-:-:S12]  /*1830*/  UIADD3 UR22, UPT, UPT, UR22, 0x1, URZ ;  /* 0x0000000116167890 */ /* 0x01cfd8000fffe0ff */
.L_x_42:
[----:B------:R-:W-:Y:S01]  /*1840*/  UISETP.NE.AND UP0, UPT, UR47, URZ, UPT ;  /* 0x000000ff2f00728c */ /* 0x000fe2000bf05270 */
[----:B------:R-:W2:Y:S08]  /*1850*/  S2UR UR47, SR_CgaCtaId ;  /* 0x00000000002f79c3 */ /* 0x000eb00000008800 */
[----:B------:R-:W-:Y:S05]  /*1860*/  BRA.U UP0, `(.L_x_23) ;  /* 0x0000000100347547 */ /* 0x000fea000b800000 */
[----:B------:R-:W3:Y:S01]  /*1870*/  S2R R0, SR_CgaCtaId ;  /* 0x0000000000007919 */ /* 0x000ee20000008800 */
[----:B------:R-:W-:-:S04]  /*1880*/  MOV R2, 0x400 ;  /* 0x0000040000027802 */ /* 0x000fc80000000f00 */
[----:B---3--:R-:W-:Y:S02]  /*1890*/  LEA R0, R0, R2, 0x18 ;  /* 0x0000000200007211 */ /* 0x008fe400078ec0ff */
[----:B------:R-:W-:-:S03]  /*18a0*/  SHF.L.U32 R2, R8, 0x1f, RZ ;  /* 0x0000001f08027819 */ /* 0x000fc600000006ff */
[----:B------:R-:W-:-:S04]  /*18b0*/  IMAD R0, R9, 0x8, R0 ;  /* 0x0000000809007824 */ /* 0x000fc800078e0200 */
[----:B------:R-:W3:Y:S02]  /*18c0*/  SYNCS.PHASECHK.TRANS64.TRYWAIT P0, [R0+URZ+0x100], R2 ;  /* 0x00010002000075a7 */ /* 0x000ee400080011ff */
[----:B---3--:R-:W-:Y:S05]  /*18d0*/  @!P0 BRA `(.L_x_24) ;  /* 0x0000006c00488947 */ /* 0x008fea0003800000 */
.L_x_138:
[----:B------:R-:W-:Y:S01]  /*18e0*/  VIADD R9, R9, 0x1 ;  /* 0x0000000109097836 */ /* 0x000fe20000000000 */
[----:B------:R3:W-:Y:S04]  /*18f0*/  SYNCS.ARRIVE.TRANS64.A1T0 RZ, [R0+URZ+0xf0], RZ ;  /* 0x0000f0ff00ff79a7 */ /* 0x0007e800081000ff */
[----:B------:R-:W-:-:S04]  /*1900*/  ISETP.NE.AND P0, PT, R9, 0x2, PT ;  /* 0x000000020900780c */ /* 0x000fc80003f05270 */
[----:B------:R-:W-:Y:S02]  /*1910*/  SEL R9, R9, RZ, P0 ;  /* 0x000000ff09097207 */ /* 0x000fe40000000000 */
[----:B---3--:R-:W-:-:S04]  /*1920*/  SEL R0, RZ, 0x1, P0 ;  /* 0x00000001ff007807 */ /* 0x008fc80000000000 */
[----:B------:R-:W-:-:S07]  /*1930*/  LOP3.LUT R8, R8, R0, RZ, 0x3c, !PT ;  /* 0x0000000008087212 */ /* 0x000fce00078e3cff */
.L_x_23:
[----:B------:R-:W-:Y:S01]  /*1940*/  UMOV UR13, 0x400 ;  /* 0x00000400000d7882 */ /* 0x000fe20000000000 */
[----:B------:R-:W-:Y:S01]  /*1950*/  SHF.L.U32 R0, R12, 0x1f, RZ ;  /* 0x0000001f0c007819 */ /* 0x000fe200000006ff */
[----:B--2---:R-:W-:Y:S02]  /*1960*/  ULEA UR13, UR47, UR13, 0x18 ;  /* 0x0000000d2f0d7291 */ /* 0x004fe4000f8ec0ff */
[----:B------:R-:W-:Y:S02]  /*1970*/  UISETP.GE.U32.AND UP0, UPT, UR50, 0x7f, UPT ;  /* 0x0000007f3200788c */ /* 0x000fe4000bf06070 */
[----:B------:R-:W-:Y:S02]  /*1980*/  ULEA UR4, UR21, UR13, 0x3 ;  /* 0x0000000d15047291 */ /* 0x000fe4000f8e18ff */
[----:B------:R-:W-:Y:S02]  /*1990*/  USHF.L.U32 UR35, UR24, 0x6, URZ ;  /* 0x0000000618237899 */ /* 0x000fe400080006ff */
[----:B------:R-:W-:Y:S01]  /*19a0*/  ULEA UR19, UR28, UR49, 0x7 ;  /* 0x000000311c137291 */ /* 0x000fe2000f8e38ff */
[----:B------:R-:W-:-:S04]  /*19b0*/  UMOV UR14, URZ ;  /* 0x000000ff000e7c82 */ /* 0x000fc80008000000 */
[----:B------:R2:W3:Y:S01]  /*19c0*/  SYNCS.PHASECHK.TRANS64.TRYWAIT P0, [UR4+0x20], R0 ;  /* 0x00002000ff0075a7 */ /* 0x0004e20008001104 */
[----:B------:R-:W-:Y:S06]  /*19d0*/  BRA.U !UP0, `(.L_x_25) ;  /* 0x0000000108f07547 */ /* 0x000fec000b800000 */
[----:B------:R-:W-:Y:S01]  /*19e0*/  UMOV UR15, URZ ;  /* 0x000000ff000f7c82 */ /* 0x000fe20008000000 */
[----:B------:R-:W-:-:S05]  /*19f0*/  UMOV UR4, UR21 ;  /* 0x0000001500047c82 */ /* 0x000fca0008000000 */
.L_x_31:
[----:B------:R-:W-:Y:S01]  /*1a00*/  ULEA UR33, UR4, UR13, 0x3 ;  /* 0x0000000d04217291 */ /* 0x000fe2000f8e18ff */
[----:B---3--:R-:W-:Y:S01]  /*1a10*/  @!P3 MOV R2, 0xc000 ;  /* 0x0000c0000002b802 */ /* 0x008fe20000000f00 */
[----:B-1-3--:R-:W-:Y:S10]  /*1a20*/  @P0 BRA `(.L_x_26) ;  /* 0x00000000000c0947 */ /* 0x00aff40003800000 */
[----:B------:R-:W-:-:S04]  /*1a30*/  SHF.L.U32 R3, R12, 0x1f, RZ ;  /* 0x0000001f0c037819 */ /* 0x000fc800000006ff */
[----:B------:R-:W3:Y:S02]  /*1a40*/  SYNCS.PHASECHK.TRANS64.TRYWAIT P0, [UR33+0x20], R3 ;  /* 0x00002003ff0075a7 */ /* 0x000ee40008001121 */
[----:B---3--:R-:W-:Y:S05]  /*1a50*/  @!P0 BRA `(.L_x_27) ;  /* 0x0000006800fc8947 */ /* 0x008fea0003800000 */
.L_x_26:
[----:B------:R3:W-:Y:S01]  /*1a60*/  @!P3 SYNCS.ARRIVE.TRANS64 RZ, [UR33], R2 ;  /* 0x00000002ffffb9a7 */ /* 0x0007e20008000021 */
[----:B------:R-:W-:-:S04]  /*1a70*/  ULOP3.LUT UR5, UR29, 0x2, URZ, 0xfc, !UPT ;  /* 0x000000021d057892 */ /* 0x000fc8000f8efcff */
[----:B------:R-:W-:-:S09]  /*1a80*/  UISETP.NE.AND UP0, UPT, UR5, 0x2, UPT ;  /* 0x000000020500788c */ /* 0x000fd2000bf05270 */
[----:B------:R-:W-:Y:S05]  /*1a90*/  BRA.U UP0, `(.L_x_28) ;  /* 0x0000000100047547 */ /* 0x000fea000b800000 */
[----:B-1----:R-:W-:Y:S05]  /*1aa0*/  BPT.TRAP 0x1 ;  /* 0x000000040000795c */ /* 0x002fea0000300000 */
.L_x_28:
[----:B------:R-:W-:Y:S04]  /*1ab0*/  BSSY.RECONVERGENT B0, `(.L_x_29) ;  /* 0x0000003000007945 */ /* 0x000fe80003800200 */
[----:B------:R-:W-:Y:S05]  /*1ac0*/  @P2 BRA `(.L_x_30) ;  /* 0x0000000000042947 */ /* 0x000fea0003800000 */
[----:B-1----:R-:W-:Y:S05]  /*1ad0*/  BPT.TRAP 0x1 ;  /* 0x000000040000795c */ /* 0x002fea0000300000 */
.L_x_30:
[----:B-1----:R-:W-:Y:S05]  /*1ae0*/  BSYNC.RECONVERGENT B0 ;  /* 0x0000000000007941 */ /* 0x002fea0003800200 */
.L_x_29:
[----:B------:R-:W-:Y:S02]  /*1af0*/  UIADD3 UR5, UPT, UPT, UR4, 0x1, URZ ;  /* 0x0000000104057890 */ /* 0x000fe4000fffe0ff */
[----:B------:R-:W-:Y:S02]  /*1b00*/  ULEA UR24, UR4, UR13, 0xe ;  /* 0x0000000d04187291 */ /* 0x000fe4000f8e70ff */
[----:B------:R-:W-:Y:S02]  /*1b10*/  UISETP.NE.AND UP0, UPT, UR5, 0x4, UPT ;  /* 0x000000040500788c */ /* 0x000fe4000bf05270 */
[----:B------:R-:W-:Y:S02]  /*1b20*/  ULEA UR8, UR4, UR23, 0xd ;  /* 0x0000001704087291 */ /* 0x000fe4000f8e68ff */
[----:B------:R-:W-:Y:S02]  /*1b30*/  USEL UR6, URZ, 0x1, UP0 ;  /* 0x00000001ff067887 */ /* 0x000fe40008000000 */
[----:B------:R-:W-:-:S02]  /*1b40*/  USEL UR21, UR5, URZ, UP0 ;  /* 0x000000ff05157287 */ /* 0x000fc40008000000 */
[----:B------:R-:W-:Y:S02]  /*1b50*/  UIADD3 UR4, UP0, UPT, UR38, 0x180, URZ ;  /* 0x0000018026047890 */ /* 0x000fe4000ff1e0ff */
[----:B------:R-:W-:Y:S01]  /*1b60*/  ULEA UR5, UR21, UR13, 0x3 ;  /* 0x0000000d15057291 */ /* 0x000fe2000f8e18ff */
[----:B------:R-:W-:Y:S01]  /*1b70*/  LOP3.LUT R12, R12, UR6, RZ, 0x3c, !PT ;  /* 0x000000060c0c7c12 */ /* 0x000fe2000f8e3cff */
[----:B------:R-:W-:Y:S02]  /*1b80*/  USHF.L.U32 UR34, UR15, 0x6, URZ ;  /* 0x000000060f227899 */ /* 0x000fe400080006ff */
[----:B------:R-:W-:Y:S01]  /*1b90*/  UIADD3 UR15, UPT, UPT, UR15, 0x1, URZ ;  /* 0x000000010f0f7890 */ /* 0x000fe2000fffe0ff */
[----:B--2---:R-:W-:Y:S01]  /*1ba0*/  SHF.L.U32 R0, R12, 0x1f, RZ ;  /* 0x0000001f0c007819 */ /* 0x004fe200000006ff */
[----:B------:R-:W-:Y:S02]  /*1bb0*/  UIADD3 UR6, UP1, UPT, UR38, 0x80, URZ ;  /* 0x0000008026067890 */ /* 0x000fe4000ff3e0ff */
[----:B------:R-:W-:Y:S01]  /*1bc0*/  ULEA UR8, UR8, UR13, 0x2 ;  /* 0x0000000d08087291 */ /* 0x000fe2000f8e10ff */
[----:B------:R4:W1:Y:S01]  /*1bd0*/  SYNCS.PHASECHK.TRANS64.TRYWAIT P0, [UR5+0x20], R0 ;  /* 0x00002000ff0075a7 */ /* 0x0008620008001105 */
[----:B------:R-:W-:-:S02]  /*1be0*/  UIADD3.X UR5, UPT, UPT, URZ, UR39, URZ, UP0, !UPT ;  /* 0x00000027ff057290 */ /* 0x000fc400087fe4ff */
[----:B------:R-:W-:Y:S02]  /*1bf0*/  UISETP.NE.AND UP0, UPT, UR15, UR22, UPT ;  /* 0x000000160f00728c */ /* 0x000fe4000bf05270 */
[----:B------:R-:W-:Y:S02]  /*1c00*/  UIADD3.X UR7, UPT, UPT, URZ, UR39, URZ, UP1, !UPT ;  /* 0x00000027ff077290 */ /* 0x000fe40008ffe4ff */
[----:B------:R-:W-:Y:S02]  /*1c10*/  UIADD3 UR32, UPT, UPT, UR24, 0x8800, URZ ;  /* 0x0000880018207890 */ /* 0x000fe4000fffe0ff */
[----:B------:R-:W-:Y:S02]  /*1c20*/  UIADD3 UR26, UPT, UPT, UR34, 0x20, URZ ;  /* 0x00000020221a7890 */ /* 0x000fe4000fffe0ff */
[----:B------:R-:W-:Y:S02]  /*1c30*/  UIADD3 UR24, UPT, UPT, UR24, 0xa800, URZ ;  /* 0x0000a80018187890 */ /* 0x000fe4000fffe0ff */
[----:B------:R-:W-:-:S02]  /*1c40*/  UIADD3 UR16, UPT, UPT, UR8, 0x18800, URZ ;  /* 0x0001880008107890 */ /* 0x000fc4000fffe0ff */
[----:B------:R-:W-:Y:S01]  /*1c50*/  UIADD3 UR8, UPT, UPT, UR8, 0x1c800, URZ ;  /* 0x0001c80008087890 */ /* 0x000fe2000fffe0ff */
[----:B------:R-:W-:Y:S01]  /*1c60*/  UMOV UR30, 0x0 ;  /* 0x00000000001e7882 */ /* 0x000fe20000000000 */
[----:B------:R-:W-:Y:S01]  /*1c70*/  UMOV UR31, 0x10000000 ;  /* 0x10000000001f7882 */ /* 0x000fe20000000000 */
[----:B------:R-:W-:Y:S01]  /*1c80*/  UMOV UR25, UR33 ;  /* 0x0000002100197c82 */ /* 0x000fe20008000000 */
[----:B------:R-:W-:Y:S01]  /*1c90*/  UMOV UR27, UR35 ;  /* 0x00000023001b7c82 */ /* 0x000fe20008000000 */
[----:B------:R-:W-:Y:S01]  /*1ca0*/  UMOV UR28, UR36 ;  /* 0x00000024001c7c82 */ /* 0x000fe20008000000 */
[----:B------:R-:W-:Y:S01]  /*1cb0*/  UMOV UR14, 0xf0000 ;  /* 0x000f0000000e7882 */ /* 0x000fe20000000000 */
[----:B------:R-:W-:Y:S01]  /*1cc0*/  UMOV UR17, UR33 ;  /* 0x0000002100117c82 */ /* 0x000fe20008000000 */
[----:B------:R-:W-:Y:S01]  /*1cd0*/  UMOV UR20, UR36 ;  /* 0x0000002400147c82 */ /* 0x000fe20008000000 */
[----:B------:R-:W-:Y:S01]  /*1ce0*/  UMOV UR18, UR34 ;  /* 0x0000002200127c82 */ /* 0x000fe20008000000 */
[----:B------:R-:W-:Y:S01]  /*1cf0*/  UTMALDG.3D [UR32], [UR6], desc[UR30] ;  /* 0x00001e20060075b4 */ /* 0x000fe20008011000 */
[----:B------:R-:W-:Y:S01]  /*1d00*/  UMOV UR11, UR19 ;  /* 0x00000013000b7c82 */ /* 0x000fe20008000000 */
[----:B------:R-:W-:Y:S01]  /*1d10*/  UMOV UR12, UR36 ;  /* 0x00000024000c7c82 */ /* 0x000fe20008000000 */
[----:B------:R-:W-:Y:S01]  /*1d20*/  UMOV UR9, UR33 ;  /* 0x0000002100097c82 */ /* 0x000fe20008000000 */
[----:B------:R-:W-:Y:S01]  /*1d30*/  UMOV UR10, UR26 ;  /* 0x0000001a000a7c82 */ /* 0x000fe20008000000 */
[----:B------:R-:W-:Y:S01]  /*1d40*/  UTMALDG.3D [UR24], [UR6], desc[UR30] ;  /* 0x00001e18060075b4 */ /* 0x000fe20008011000 */
[----:B------:R-:W-:Y:S01]  /*1d50*/  UTMALDG.3D.MULTICAST [UR16], [UR4], UR14, desc[UR30] ;  /* 0x00001e10040073b4 */ /* 0x000fe2000801180e */
[----:B------:R2:W-:Y:S02]  /*1d60*/  UTMALDG.3D.MULTICAST [UR8], [UR4], UR14, desc[UR30] ;  /* 0x00001e08040073b4 */ /* 0x0005e4000801180e */
[----:B--2---:R-:W-:Y:S01]  /*1d70*/  UMOV UR14, UR22 ;  /* 0x00000016000e7c82 */ /* 0x004fe20008000000 */
[----:B------:R-:W-:Y:S01]  /*1d80*/  UMOV UR4, UR21 ;  /* 0x0000001500047c82 */ /* 0x000fe20008000000 */
[----:B----4-:R-:W-:Y:S05]  /*1d90*/  BRA.U UP0, `(.L_x_31) ;  /* 0xfffffffd00187547 */ /* 0x010fea000b83ffff */
.L_x_25:
[----:B------:R-:W-:Y:S01]  /*1da0*/  ULEA UR4, UR21, UR13, 0x3 ;  /* 0x0000000d15047291 */ /* 0x000fe2000f8e18ff */
[----:B--2---:R-:W-:Y:S01]  /*1db0*/  SHF.L.U32 R0, R12, 0x1f, RZ ;  /* 0x0000001f0c007819 */ /* 0x004fe200000006ff */
[----:B------:R-:W-:Y:S01]  /*1dc0*/  @!P1 SYNCS.ARRIVE.TRANS64.A1T0 RZ, [UR13+0x88], RZ ;  /* 0x000088ffffff99a7 */ /* 0x000fe2000810000d */
[----:B------:R-:W-:-:S06]  /*1dd0*/  UISETP.GT.AND UP0, UPT, UR46, UR45, UPT ;  /* 0x0000002d2e00728c */ /* 0x000fcc000bf04270 */
[----:B-1-3--:R1:W2:Y:S03]  /*1de0*/  SYNCS.PHASECHK.TRANS64.TRYWAIT P0, [UR4+0x20], R0 ;  /* 0x00002000ff0075a7 */ /* 0x00a2a60008001104 */
[----:B------:R-:W-:Y:S05]  /*1df0*/  BRA.U !UP0, `(.L_x_32) ;  /* 0x0000000108ec7547 */ /* 0x000fea000b800000 */
[----:B------:R-:W-:Y:S01]  /*1e00*/  UIADD3 UR15, UPT, UPT, UR48, UR14, URZ ;  /* 0x0000000e300f7290 */ /* 0x000fe2000fffe0ff */
[----:B------:R-:W-:-:S11]  /*1e10*/  UMOV UR4, UR21 ;  /* 0x0000001500047c82 */ /* 0x000fd60008000000 */
.L_x_38:
[----:B------:R-:W-:Y:S01]  /*1e20*/  ULEA UR33, UR4, UR13, 0x3 ;  /* 0x0000000d04217291 */ /* 0x000fe2000f8e18ff */
[----:B--2---:R-:W-:Y:S01]  /*1e30*/  @!P3 MOV R2, 0xc000 ;  /* 0x0000c0000002b802 */ /* 0x004fe20000000f00 */
[----:B--2-4-:R-:W-:Y:S10]  /*1e40*/  @P0 BRA `(.L_x_33) ;  /* 0x00000000000c0947 */ /* 0x014ff40003800000 */
[----:B------:R-:W-:-:S04]  /*1e50*/  SHF.L.U32 R3, R12, 0x1f, RZ ;  /* 0x0000001f0c037819 */ /* 0x000fc800000006ff */
[----:B------:R-:W2:Y:S02]  /*1e60*/  SYNCS.PHASECHK.TRANS64.TRYWAIT P0, [UR33+0x20], R3 ;  /* 0x00002003ff0075a7 */ /* 0x000ea40008001121 */
[----:B--2---:R-:W-:Y:S05]  /*1e70*/  @!P0 BRA `(.L_x_34) ;  /* 0x00000068000c8947 */ /* 0x004fea0003800000 */
.L_x_33:
[----:B------:R2:W-:Y:S01]  /*1e80*/  @!P3 SYNCS.ARRIVE.TRANS64 RZ, [UR33], R2 ;  /* 0x00000002ffffb9a7 */ /* 0x0005e20008000021 */
[----:B------:R-:W-:-:S04]  /*1e90*/  ULOP3.LUT UR5, UR29, 0x2, URZ, 0xfc, !UPT ;  /* 0x000000021d057892 */ /* 0x000fc8000f8efcff */
[----:B------:R-:W-:-:S09]  /*1ea0*/  UISETP.NE.AND UP0, UPT, UR5, 0x2, UPT ;  /* 0x000000020500788c */ /* 0x000fd2000bf05270 */
[----:B------:R-:W-:Y:S05]  /*1eb0*/  BRA.U UP0, `(.L_x_35) ;  /* 0x0000000100047547 */ /* 0x000fea000b800000 */
[----:B------:R-:W-:Y:S05]  /*1ec0*/  BPT.TRAP 0x1 ;  /* 0x000000040000795c */ /* 0x000fea0000300000 */
.L_x_35:
[----:B------:R-:W-:Y:S04]  /*1ed0*/  BSSY.RECONVERGENT B0, `(.L_x_36) ;  /* 0x0000003000007945 */ /* 0x000fe80003800200 */
[----:B------:R-:W-:Y:S05]  /*1ee0*/  @P2 BRA `(.L_x_37) ;  /* 0x0000000000042947 */ /* 0x000fea0003800000 */
[----:B------:R-:W-:Y:S05]  /*1ef0*/  BPT.TRAP 0x1 ;  /* 0x000000040000795c */ /* 0x000fea0000300000 */
.L_x_37:
[----:B------:R-:W-:Y:S05]  /*1f00*/  BSYNC.RECONVERGENT B0 ;  /* 0x0000000000007941 */ /* 0x000fea0003800200 */
.L_x_36:
        /* <DEDUP_REMOVED lines=11> */
[----:B-1----:R-:W-:Y:S01]  /*1fc0*/  SHF.L.U32 R0, R12, 0x1f, RZ ;  /* 0x0000001f0c007819 */ /* 0x002fe200000006ff */
[----:B------:R-:W-:Y:S02]  /*1fd0*/  UIADD3 UR6, UP1, UPT, UR38, 0x80, URZ ;  /* 0x0000008026067890 */ /* 0x000fe4000ff3e0ff */
[----:B------:R-:W-:Y:S01]  /*1fe0*/  ULEA UR8, UR8, UR13, 0x2 ;  /* 0x0000000d08087291 */ /* 0x000fe2000f8e10ff */
[----:B------:R3:W4:Y:S01]  /*1ff0*/  SYNCS.PHASECHK.TRANS64.TRYWAIT P0, [UR5+0x20], R0 ;  /* 0x00002000ff0075a7 */ /* 0x0007220008001105 */
        /* <DEDUP_REMOVED lines=16> */
[----:B------:R-:W-:Y:S01]  /*2100*/  UTMALDG.3D [UR32], [UR6], desc[UR30] ;  /* 0x00001e20060075b4 */ /* 0x000fe20008011000 */
[----:B------:R-:W-:Y:S01]  /*2110*/  UMOV UR18, UR34 ;  /* 0x0000002200127c82 */ /* 0x000fe20008000000 */
[----:B------:R-:W-:Y:S01]  /*2120*/  UMOV UR11, UR19 ;  /* 0x00000013000b7c82 */ /* 0x000fe20008000000 */
[----:B------:R-:W-:Y:S01]  /*2130*/  UMOV UR12, UR36 ;  /* 0x00000024000c7c82 */ /* 0x000fe20008000000 */
[----:B------:R-:W-:Y:S01]  /*2140*/  UMOV UR9, UR33 ;  /* 0x0000002100097c82 */ /* 0x000fe20008000000 */
[----:B------:R-:W-:Y:S01]  /*2150*/  UMOV UR10, UR26 ;  /* 0x0000001a000a7c82 */ /* 0x000fe20008000000 */
[----:B------:R-:W-:Y:S01]  /*2160*/  UTMALDG.3D [UR24], [UR6], desc[UR30] ;  /* 0x00001e18060075b4 */ /* 0x000fe20008011000 */
[----:B------:R-:W-:Y:S01]  /*2170*/  UTMALDG.3D.MULTICAST [UR16], [UR4], UR37, desc[UR30] ;  /* 0x00001e10040073b4 */ /* 0x000fe20008011825 */
[----:B------:R1:W-:Y:S02]  /*2180*/  UTMALDG.3D.MULTICAST [UR8], [UR4], UR37, desc[UR30] ;  /* 0x00001e08040073b4 */ /* 0x0003e40008011825 */
[----:B-1----:R-:W-:Y:S01]  /*2190*/  UMOV UR4, UR21 ;  /* 0x0000001500047c82 */ /* 0x002fe20008000000 */
[----:B---3--:R-:W-:Y:S05]  /*21a0*/  BRA.U UP0, `(.L_x_38) ;  /* 0xfffffffd001c7547 */ /* 0x008fea000b83ffff */
.L_x_32:
[C---:B------:R-:W-:Y:S01]  /*21b0*/  LEA R3, R11.reuse, UR13, 0x3 ;  /* 0x0000000d0b037c11 */ /* 0x040fe2000f8e18ff */
[----:B------:R-:W-:Y:S01]  /*21c0*/  NOP ;  /* 0x0000000000007918 */ /* 0x000fe20000000000 */
[----:B-1----:R-:W-:Y:S02]  /*21d0*/  SHF.L.U32 R0, R10, 0x1f, RZ ;  /* 0x0000001f0a007819 */ /* 0x002fe400000006ff */
[----:B------:R-:W-:Y:S02]  /*21e0*/  LEA R4, R11, UR13, 0x4 ;  /* 0x0000000d0b047c11 */ /* 0x000fe4000f8e20ff */
[----:B--2-4-:R-:W1:Y:S02]  /*21f0*/  SYNCS.PHASECHK.TRANS64.TRYWAIT P0, [R3+URZ+0x90], R0 ;  /* 0x00009000030075a7 */ /* 0x014e6400080011ff */
[----:B-1----:R-:W-:Y:S05]  /*2200*/  @!P0 BRA `(.L_x_39) ;  /* 0x0000006400408947 */ /* 0x002fea0003800000 */
.L_x_141:
[----:B------:R-:W2:Y:S01]  /*2210*/  LDS.128 R4, [R4+0x120] ;  /* 0x0001200004047984 */ /* 0x000ea20000000c00 */
[----:B------:R-:W-:Y:S01]  /*2220*/  UISETP.GE.AND UP0, UPT, UR42, 0x1, UPT ;  /* 0x000000012a00788c */ /* 0x000fe2000bf06270 */
[----:B------:R-:W-:Y:S01]  /*2230*/  @!PT LDS RZ, [RZ] ;  /* 0x00000000fffff984 */ /* 0x000fe20000000800 */
[----:B------:R-:W-:Y:S01]  /*2240*/  @!PT LDS RZ, [RZ] ;  /* 0x00000000fffff984 */ /* 0x000fe20000000800 */
[----:B------:R-:W-:Y:S01]  /*2250*/  @!PT LDS RZ, [RZ] ;  /* 0x00000000fffff984 */ /* 0x000fe20000000800 */
[----:B------:R-:W-:Y:S01]  /*2260*/  @!PT LDS RZ, [RZ] ;  /* 0x00000000fffff984 */ /* 0x000fe20000000800 */
[----:B------:R3:W-:Y:S06]  /*2270*/  MEMBAR.ALL.CTA ;  /* 0x0000000000007992 */ /* 0x0007ec0000008000 */
[----:B---3--:R-:W3:Y:S01]  /*2280*/  FENCE.VIEW.ASYNC.S ;  /* 0x00000000000073c6 */ /* 0x008ee20000000000 */
[----:B--2---:R-:W-:-:S13]  /*2290*/  LOP3.LUT P0, RZ, R6, 0x1, RZ, 0xc0, !PT ;  /* 0x0000000106ff7812 */ /* 0x004fda000780c0ff */
[----:B---3--:R-:W-:Y:S01]  /*22a0*/  VOTEU.ANY UP1, P0 ;  /* 0x0000000000ff7886 */ /* 0x008fe20000020100 */
[----:B------:R-:W-:-:S13]  /*22b0*/  PLOP3.LUT P0, PT, PT, PT, UP1, 0x80, 0x8 ;  /* 0x000000000008781c */ /* 0x000fda0003f0f018 */
[----:B-1----:R-:W-:Y:S02]  /*22c0*/  @P0 LOP3.LUT R0, R5, 0xffff, RZ, 0xc0, !PT ;  /* 0x0000ffff05000812 */ /* 0x002fe400078ec0ff */
[----:B------:R-:W-:Y:S02]  /*22d0*/  @P0 MOV R2, R4 ;  /* 0x0000000400020202 */ /* 0x000fe40000000f00 */
[----:B------:R-:W-:Y:S01]  /*22e0*/  @P0 R2UR UR5, R0 ;  /* 0x00000000000502ca */ /* 0x000fe200000e0000 */
[----:B------:R-:W-:Y:S01]  /*22f0*/  VIADD R0, R3, 0xa0 ;  /* 0x000000a003007836 */ /* 0x000fe20000000000 */
[----:B------:R-:W-:Y:S02]  /*2300*/  @P0 SHF.R.U32.HI R4, RZ, 0x10, R5 ;  /* 0x00000010ff040819 */ /* 0x000fe40000011605 */
[----:B------:R-:W-:Y:S02]  /*2310*/  @P0 R2UR UR6, R2 ;  /* 0x00000000020602ca */ /* 0x000fe400000e0000 */
[----:B------:R-:W-:-:S02]  /*2320*/  PRMT R0, RZ, 0x654, R0 ;  /* 0x00000654ff007816 */ /* 0x000fc40000000000 */
[----:B------:R-:W-:Y:S02]  /*2330*/  @P0 R2UR UR4, R4 ;  /* 0x00000000040402ca */ /* 0x000fe400000e0000 */
[----:B------:R1:W-:Y:S03]  /*2340*/  SYNCS.ARRIVE.TRANS64.RED.A1T0 RZ, [R0+URZ], RZ ;  /* 0x000000ff00ff79a7 */ /* 0x0003e600081004ff */
[----:B------:R-:W-:-:S04]  /*2350*/  @UP1 UMOV UR40, UR5 ;  /* 0x0000000500281c82 */ /* 0x000fc80008000000 */
[----:B------:R-:W-:-:S04]  /*2360*/  @UP1 UMOV UR41, UR6 ;  /* 0x0000000600291c82 */ /* 0x000fc80008000000 */
[----:B------:R-:W-:Y:S01]  /*2370*/  @UP1 UMOV UR36, UR4 ;  /* 0x0000000400241c82 */ /* 0x000fe20008000000 */
[----:B------:R-:W-:Y:S05]  /*2380*/  BRA.U !UP0, `(.L_x_40) ;  /* 0x0000000108d47547 */ /* 0x000fea000b800000 */
[----:B------:R-:W2:Y:S01]  /*2390*/  LDCU.128 UR16, c[0x0][0xb10] ;  /* 0x00016200ff1077ac */ /* 0x000ea20008000c00 */
[----:B------:R-:W3:Y:S01]  /*23a0*/  LDCU UR12, c[0x0][0xb20] ;  /* 0x00016400ff0c77ac */ /* 0x000ee20008000800 */
[----:B------:R-:W4:Y:S01]  /*23b0*/  LDCU UR20, c[0x0][0xb0c] ;  /* 0x00016180ff1477ac */ /* 0x000f220008000800 */
[----:B------:R-:W1:Y:S01]  /*23c0*/  LDCU.64 UR8, c[0x0][0xb28] ;  /* 0x00016500ff0877ac */ /* 0x000e620008000a00 */
[----:B------:R-:W-:Y:S02]  /*23d0*/  UISETP.NE.AND UP3, UPT, UR42, 0x1, UPT ;  /* 0x000000012a00788c */ /* 0x000fe4000bf65270 */
[----:B--2---:R-:W-:Y:S02]  /*23e0*/  UIMAD.WIDE.U32 UR6, UR43, UR19, URZ ;  /* 0x000000132b0672a5 */ /* 0x004fe4000f8e00ff */
[----:B------:R-:W-:Y:S02]  /*23f0*/  UIMAD.WIDE.U32 UR4, UR44, UR16, URZ ;  /* 0x000000102c0472a5 */ /* 0x000fe4000f8e00ff */
[----:B------:R-:W-:-:S02]  /*2400*/  UISETP.NE.AND UP0, UPT, UR18, 0x1, UPT ;  /* 0x000000011200788c */ /* 0x000fc4000bf05270 */
[----:B------:R-:W-:Y:S01]  /*2410*/  UIMAD.WIDE.U32 UR24, UR40, UR19, URZ ;  /* 0x00000013281872a5 */ /* 0x000fe2000f8e00ff */
[----:B------:R-:W-:Y:S02]  /*2420*/  UMOV UR6, UR7 ;  /* 0x0000000700067c82 */ /* 0x000fe40008000000 */
[----:B------:R-:W-:Y:S01]  /*2430*/  UMOV UR4, UR5 ;  /* 0x0000000500047c82 */ /* 0x000fe20008000000 */
[----:B---3--:R-:W-:Y:S02]  /*2440*/  USHF.R.U32.HI UR6, URZ, UR12, UR6 ;  /* 0x0000000cff067299 */ /* 0x008fe40008011606 */
[----:B----4-:R-:W-:Y:S02]  /*2450*/  UISETP.NE.AND UP2, UPT, UR20, 0x1, UPT ;  /* 0x000000011400788c */ /* 0x010fe4000bf45270 */
[----:B------:R-:W-:Y:S02]  /*2460*/  USHF.R.U32.HI UR4, URZ, UR17, UR4 ;  /* 0x00000011ff047299 */ /* 0x000fe40008011604 */
[----:B------:R-:W-:-:S02]  /*2470*/  USEL UR5, UR43, UR6, !UP0 ;  /* 0x000000062b057287 */ /* 0x000fc4000c000000 */
[----:B------:R-:W-:Y:S02]  /*2480*/  USEL UR6, UR44, UR4, !UP2 ;  /* 0x000000042c067287 */ /* 0x000fe4000d000000 */
[----:B-1----:R-:W-:Y:S01]  /*2490*/  UIMAD.WIDE.U32 UR10, UR5, UR8, URZ ;  /* 0x00000008050a72a5 */ /* 0x002fe2000f8e00ff */
[----:B------:R-:W-:Y:S01]  /*24a0*/  UMOV UR4, UR25 ;  /* 0x0000001900047c82 */ /* 0x000fe20008000000 */
[----:B------:R-:W-:Y:S02]  /*24b0*/  UIMAD.WIDE.U32 UR14, UR41, UR16, URZ ;  /* 0x00000010290e72a5 */ /* 0x000fe4000f8e00ff */
[----:B------:R-:W-:-:S03]  /*24c0*/  UIMAD.WIDE.U32 UR24, UR6, UR8, URZ ;  /* 0x00000008061872a5 */ /* 0x000fc6000f8e00ff */
[----:B------:R-:W-:Y:S01]  /*24d0*/  UMOV UR10, UR11 ;  /* 0x0000000b000a7c82 */ /* 0x000fe20008000000 */
[----:B------:R-:W-:Y:S02]  /*24e0*/  USHF.R.U32.HI UR4, URZ, UR12, UR4 ;  /* 0x0000000cff047299 */ /* 0x000fe40008011604 */
[----:B------:R-:W-:Y:S01]  /*24f0*/  @UP3 USHF.R.U32.HI UR5, URZ, UR9, UR10 ;  /* 0x00000009ff053299 */ /* 0x000fe2000801160a */
[----:B------:R-:W-:Y:S01]  /*2500*/  UMOV UR14, UR15 ;  /* 0x0000000f000e7c82 */ /* 0x000fe20008000000 */
[----:B------:R-:W-:Y:S01]  /*2510*/  UMOV UR24, UR25 ;  /* 0x0000001900187c82 */ /* 0x000fe20008000000 */
[----:B------:R-:W-:Y:S02]  /*2520*/  USHF.R.U32.HI UR17, URZ, UR17, UR14 ;  /* 0x00000011ff117299 */ /* 0x000fe4000801160e */
[----:B------:R-:W-:Y:S02]  /*2530*/  USEL UR4, UR40, UR4, !UP0 ;  /* 0x0000000428047287 */ /* 0x000fe4000c000000 */
[----:B------:R-:W-:-:S02]  /*2540*/  @UP3 USHF.R.U32.HI UR6, URZ, UR9, UR24 ;  /* 0x00000009ff063299 */ /* 0x000fc40008011618 */
[----:B------:R-:W-:Y:S02]  /*2550*/  UIMAD UR7, UR42, UR5, URZ ;  /* 0x000000052a0772a4 */ /* 0x000fe4000f8e02ff */
[----:B------:R-:W-:Y:S02]  /*2560*/  USEL UR5, UR41, UR17, !UP2 ;  /* 0x0000001129057287 */ /* 0x000fe4000d000000 */
[----:B------:R-:W-:Y:S02]  /*2570*/  UIMAD UR10, UR42, UR6, URZ ;  /* 0x000000062a0a72a4 */ /* 0x000fe4000f8e02ff */
[----:B------:R-:W-:Y:S02]  /*2580*/  UISETP.GE.AND UP0, UPT, UR4, UR7, UPT ;  /* 0x000000070400728c */ /* 0x000fe4000bf06270 */
[----:B------:R-:W-:Y:S02]  /*2590*/  UIMAD.WIDE.U32 UR14, UR4, UR8, URZ ;  /* 0x00000008040e72a5 */ /* 0x000fe4000f8e00ff */
[----:B------:R-:W-:-:S02]  /*25a0*/  UISETP.GE.OR UP0, UPT, UR5, UR10, UP0 ;  /* 0x0000000a0500728c */ /* 0x000fc40008706670 */
[----:B------:R-:W-:Y:S02]  /*25b0*/  UIMAD.WIDE.U32 UR10, UR5, UR8, URZ ;  /* 0x00000008050a72a5 */ /* 0x000fe4000f8e00ff */
[----:B------:R-:W-:Y:S01]  /*25c0*/  UIADD3 UR12, UPT, UPT, -UR4, URZ, URZ ;  /* 0x000000ff040c7290 */ /* 0x000fe2000fffe1ff */
[----:B------:R-:W-:Y:S01]  /*25d0*/  UMOV UR8, UR15 ;  /* 0x0000000f00087c82 */ /* 0x000fe20008000000 */
[----:B------:R-:W-:Y:S02]  /*25e0*/  UIADD3 UR10, UPT, UPT, -UR5, URZ, URZ ;  /* 0x000000ff050a7290 */ /* 0x000fe4000fffe1ff */
[----:B------:R-:W-:-:S03]  /*25f0*/  USHF.R.U32.HI UR8, URZ, UR9, UR8 ;  /* 0x00000009ff087299 */ /* 0x000fc60008011608 */
[----:B------:R-:W-:Y:S01]  /*2600*/  @!UP0 UMOV UR7, UR11 ;  /* 0x0000000b00078c82 */ /* 0x000fe20008000000 */
[----:B------:R-:W-:Y:S02]  /*2610*/  UIMAD UR12, UR18, UR12, UR40 ;  /* 0x0000000c120c72a4 */ /* 0x000fe4000f8e0228 */
[----:B------:R-:W-:Y:S02]  /*2620*/  USEL UR8, UR4, UR8, !UP3 ;  /* 0x0000000804087287 */ /* 0x000fe4000d800000 */
[----:B------:R-:W-:Y:S02]  /*2630*/  @!UP0 USHF.R.U32.HI UR7, URZ, UR9, UR7 ;  /* 0x00000009ff078299 */ /* 0x000fe40008011607 */
[----:B------:R-:W-:Y:S02]  /*2640*/  UIADD3 UR9, UPT, UPT, -UR8, URZ, URZ ;  /* 0x000000ff08097290 */ /* 0x000fe4000fffe1ff */
[----:B------:R-:W-:Y:S02]  /*2650*/  @!UP0 USEL UR7, UR5, UR7, !UP3 ;  /* 0x0000000705078287 */ /* 0x000fe4000d800000 */
[----:B------:R-:W-:-:S02]  /*2660*/  UIMAD UR9, UR42, UR9, UR4 ;  /* 0x000000092a0972a4 */ /* 0x000fc4000f8e0204 */
[----:B------:R-:W-:Y:S02]  /*2670*/  @!UP0 UIADD3 UR8, UPT, UPT, UR8, -UR7, URZ ;  /* 0x8000000708088290 */ /* 0x000fe4000fffe0ff */
[----:B------:R-:W-:Y:S02]  /*2680*/  @!UP0 UIMAD UR7, UR9, UR6, UR7 ;  /* 0x00000006090782a4 */ /* 0x000fe4000f8e0207 */
[----:B------:R-:W-:Y:S02]  /*2690*/  @!UP0 UIMAD UR4, UR42, UR8, UR5 ;  /* 0x000000082a0482a4 */ /* 0x000fe4000f8e0205 */
[----:B------:R-:W-:Y:S02]  /*26a0*/  UIMAD UR6, UR20, UR10, UR41 ;  /* 0x0000000a140672a4 */ /* 0x000fe4000f8e0229 */
[----:B------:R-:W-:Y:S01]  /*26b0*/  UIMAD UR40, UR4, UR18, UR12 ;  /* 0x00000012042872a4 */ /* 0x000fe2000f8e020c */
[----:B------:R-:W-:Y:S02]  /*26c0*/  @!UP0 UMOV UR5, UR7 ;  /* 0x0000000700058c82 */ /* 0x000fe40008000000 */
[----:B------:R-:W-:-:S12]  /*26d0*/  UIMAD UR41, UR5, UR20, UR6 ;  /* 0x00000014052972a4 */ /* 0x000fd8000f8e0206 */
.L_x_40:
[----:B------:R-:W2:Y:S02]  /*26e0*/  LDCU UR4, c[0x0][0xb30] ;  /* 0x00016600ff0477ac */ /* 0x000ea40008000800 */
[----:B--2---:R-:W-:-:S09]  /*26f0*/  UISETP.NE.AND UP0, UPT, UR4, 0x1, UPT ;  /* 0x000000010400788c */ /* 0x004fd2000bf05270 */
[----:B------:R-:W-:Y:S05]  /*2700*/  BRA.U UP0, `(.L_x_41) ;  /* 0x0000000100447547 */ /* 0x000fea000b800000 */
[----:B------:R-:W2:Y:S01]  /*2710*/  LDCU.128 UR8, c[0x0][0xb10] ;  /* 0x00016200ff0877ac */ /* 0x000ea20008000c00 */
[----:B------:R-:W3:Y:S01]  /*2720*/  LDCU UR12, c[0x0][0xb0c] ;  /* 0x00016180ff0c77ac */ /* 0x000ee20008000800 */
[----:B------:R-:W4:Y:S01]  /*2730*/  LDCU UR14, c[0x0][0xb20] ;  /* 0x00016400ff0e77ac */ /* 0x000f220008000800 */
[----:B--2---:R-:W-:Y:S02]  /*2740*/  UIMAD.WIDE.U32 UR6, UR41, UR8, URZ ;  /* 0x00000008290672a5 */ /* 0x004fe4000f8e00ff */
[----:B------:R-:W-:Y:S02]  /*2750*/  UIMAD.WIDE.U32 UR4, UR40, UR11, URZ ;  /* 0x0000000b280472a5 */ /* 0x000fe4000f8e00ff */
[----:B---3--:R-:W-:Y:S02]  /*2760*/  UISETP.NE.AND UP2, UPT, UR12, 0x1, UPT ;  /* 0x000000010c00788c */ /* 0x008fe4000bf45270 */
[----:B------:R-:W-:Y:S01]  /*2770*/  UISETP.NE.AND UP0, UPT, UR10, 0x1, UPT ;  /* 0x000000010a00788c */ /* 0x000fe2000bf05270 */
[----:B------:R-:W-:-:S02]  /*2780*/  UMOV UR6, UR7 ;  /* 0x0000000700067c82 */ /* 0x000fc40008000000 */
[----:B------:R-:W-:Y:S01]  /*2790*/  UMOV UR4, UR5 ;  /* 0x0000000500047c82 */ /* 0x000fe20008000000 */
[----:B------:R-:W-:Y:S02]  /*27a0*/  USHF.R.U32.HI UR9, URZ, UR9, UR6 ;  /* 0x00000009ff097299 */ /* 0x000fe40008011606 */
[----:B----4-:R-:W-:Y:S02]  /*27b0*/  USHF.R.U32.HI UR4, URZ, UR14, UR4 ;  /* 0x0000000eff047299 */ /* 0x010fe40008011604 */
[----:B------:R-:W-:Y:S02]  /*27c0*/  USEL UR5, UR41, UR9, !UP2 ;  /* 0x0000000929057287 */ /* 0x000fe4000d000000 */
[----:B------:R-:W-:-:S04]  /*27d0*/  USEL UR4, UR40, UR4, !UP0 ;  /* 0x0000000428047287 */ /* 0x000fc8000c000000 */
[----:B------:R-:W-:Y:S02]  /*27e0*/  UIADD3 UR6, UPT, UPT, UR5, -UR4, URZ ;  /* 0x8000000405067290 */ /* 0x000fe4000fffe0ff */
[----:B------:R-:W-:Y:S02]  /*27f0*/  UIADD3 UR4, UPT, UPT, -UR5, UR4, URZ ;  /* 0x0000000405047290 */ /* 0x000fe4000fffe1ff */
[----:B------:R-:W-:Y:S02]  /*2800*/  UIMAD UR40, UR6, UR10, UR40 ;  /* 0x0000000a062872a4 */ /* 0x000fe4000f8e0228 */
[----:B------:R-:W-:-:S12]  /*2810*/  UIMAD UR41, UR4, UR12, UR41 ;  /* 0x0000000c042972a4 */ /* 0x000fd8000f8e0229 */
.L_x_41:
[----:B------:R-:W-:Y:S01]  /*2820*/  VIADD R11, R11, 0x1 ;  /* 0x000000010b0b7836 */ /* 0x000fe20000000000 */
[----:B------:R-:W-:Y:S01]  /*2830*/  R2UR UR4, R54 ;  /* 0x00000000360472ca */ /* 0x000fe200000e0000 */
[----:B------:R-:W-:Y:S01]  /*2840*/  UIADD3 UR24, UPT, UPT, UR41, UR63, URZ ;  /* 0x0000003f29187290 */ /* 0x000fe2000fffe0ff */
[----:B------:R-:W-:Y:S02]  /*2850*/  PLOP3.LUT P1, PT, PT, PT, PT, 0x80, 0x8 ;  /* 0x000000000008781c */ /* 0x000fe40003f2f070 */
[----:B------:R-:W-:-:S04]  /*2860*/  ISETP.NE.AND P0, PT, R11, 0x2, PT ;  /* 0x000000020b00780c */ /* 0x000fc80003f05270 */
[----:B-1----:R-:W-:Y:S02]  /*2870*/  SEL R0, RZ, 0x1, P0 ;  /* 0x00000001ff007807 */ /* 0x002fe40000000000 */
[----:B------:R-:W-:Y:S02]  /*2880*/  SEL R11, R11, RZ, P0 ;  /* 0x000000ff0b0b7207 */ /* 0x000fe40000000000 */
[----:B------:R-:W-:Y:S01]  /*2890*/  LOP3.LUT R10, R10, R0, RZ, 0x3c, !PT ;  /* 0x000000000a0a7212 */ /* 0x000fe200078e3cff */
[----:B------:R-:W-:Y:S01]  /*28a0*/  UIADD3 UR28, UPT, UPT, UR40, UR4, URZ ;  /* 0x00000004281c7290 */ /* 0x000fe2000fffe0ff */
[----:B------:R-:W-:Y:S11]  /*28b0*/  BRA.U UP1, `(.L_x_42) ;  /* 0xffffffed01e07547 */ /* 0x000ff6000b83ffff */
[----:B------:R-:W-:Y:S01]  /*28c0*/  UIADD3 UR13, UPT, UPT, UR13, 0x20, URZ ;  /* 0x000000200d0d7890 */ /* 0x000fe2000fffe0ff */
[----:B------:R-:W-:-:S03]  /*28d0*/  SHF.L.U32 R2, R12, 0x1f, RZ ;  /* 0x0000001f0c027819 */ /* 0x000fc600000006ff */
[----:B------:R-:W-:-:S09]  /*28e0*/  ULEA UR4, UR21, UR13, 0x3 ;  /* 0x0000000d15047291 */ /* 0x000fd2000f8e18ff */
[----:B------:R-:W1:Y:S02]  /*28f0*/  SYNCS.PHASECHK.TRANS64.TRYWAIT P0, [UR4], R2 ;  /* 0x00000002ff0075a7 */ /* 0x000e640008001104 */
[----:B-1----:R-:W-:Y:S05]  /*2900*/  @!P0 BRA `(.L_x_43) ;  /* 0x0000005c00948947 */ /* 0x002fea0003800000 */
.L_x_143:
[----:B------:R-:W-:-:S04]  /*2910*/  UIADD3 UR4, UPT, UPT, UR21, 0x1, URZ ;  /* 0x0000000115047890 */ /* 0x000fc8000fffe0ff */
[----:B------:R-:W-:-:S04]  /*2920*/  UISETP.NE.AND UP0, UPT, UR4, 0x4, UPT ;  /* 0x000000040400788c */ /* 0x000fc8000bf05270 */
[----:B------:R-:W-:Y:S02]  /*2930*/  USEL UR6, URZ, 0x1, UP0 ;  /* 0x00000001ff067887 */ /* 0x000fe40008000000 */
[----:B------:R-:W-:-:S04]  /*2940*/  USEL UR4, UR4, URZ, UP0 ;  /* 0x000000ff04047287 */ /* 0x000fc80008000000 */
[----:B------:R-:W-:Y:S01]  /*2950*/  ULEA UR5, UR4, UR13, 0x3 ;  /* 0x0000000d04057291 */ /* 0x000fe2000f8e18ff */
[----:B-1----:R-:W-:-:S04]  /*2960*/  LOP3.LUT R2, R12, UR6, RZ, 0x3c, !PT ;  /* 0x000000060c027c12 */ /* 0x002fc8000f8e3cff */
[----:B------:R-:W-:-:S04]  /*2970*/  SHF.L.U32 R3, R2, 0x1f, RZ ;  /* 0x0000001f02037819 */ /* 0x000fc800000006ff */
[----:B------:R-:W1:Y:S02]  /*2980*/  SYNCS.PHASECHK.TRANS64.TRYWAIT P0, [UR5], R3 ;  /* 0x00000003ff0075a7 */ /* 0x000e640008001105 */
[----:B-1----:R-:W-:Y:S05]  /*2990*/  @!P0 BRA `(.L_x_44) ;  /* 0x0000005c00888947 */ /* 0x002fea0003800000 */
.L_x_145:
[----:B------:R-:W-:-:S04]  /*29a0*/  UIADD3 UR4, UPT, UPT, UR4, 0x1, URZ ;  /* 0x0000000104047890 */ /* 0x000fc8000fffe0ff */
[----:B------:R-:W-:-:S04]  /*29b0*/  UISETP.NE.AND UP0, UPT, UR4, 0x4, UPT ;  /* 0x000000040400788c */ /* 0x000fc8000bf05270 */
[----:B------:R-:W-:Y:S02]  /*29c0*/  USEL UR6, URZ, 0x1, UP0 ;  /* 0x00000001ff067887 */ /* 0x000fe40008000000 */
[----:B------:R-:W-:-:S04]  /*29d0*/  USEL UR4, UR4, URZ, UP0 ;  /* 0x000000ff04047287 */ /* 0x000fc80008000000 */
[----:B------:R-:W-:Y:S01]  /*29e0*/  ULEA UR5, UR4, UR13, 0x3 ;  /* 0x0000000d04057291 */ /* 0x000fe2000f8e18ff */
[----:B------:R-:W-:-:S04]  /*29f0*/  LOP3.LUT R2, R2, UR6, RZ, 0x3c, !PT ;  /* 0x0000000602027c12 */ /* 0x000fc8000f8e3cff */
[----:B-1----:R-:W-:-:S04]  /*2a00*/  SHF.L.U32 R3, R2, 0x1f, RZ ;  /* 0x0000001f02037819 */ /* 0x002fc800000006ff */
[----:B------:R-:W1:Y:S02]  /*2a10*/  SYNCS.PHASECHK.TRANS64.TRYWAIT P0, [UR5], R3 ;  /* 0x00000003ff0075a7 */ /* 0x000e640008001105 */
[----:B-1----:R-:W-:Y:S05]  /*2a20*/  @!P0 BRA `(.L_x_45) ;  /* 0x0000005c007c8947 */ /* 0x002fea0003800000 */
.L_x_147:
[----:B------:R-:W-:-:S04]  /*2a30*/  UIADD3 UR4, UPT, UPT, UR4, 0x1, URZ ;  /* 0x0000000104047890 */ /* 0x000fc8000fffe0ff */
[----:B------:R-:W-:-:S04]  /*2a40*/  UISETP.NE.AND UP0, UPT, UR4, 0x4, UPT ;  /* 0x000000040400788c */ /* 0x000fc8000bf05270 */
[----:B------:R-:W-:Y:S02]  /*2a50*/  USEL UR5, URZ, 0x1, UP0 ;  /* 0x00000001ff057887 */ /* 0x000fe40008000000 */
[----:B------:R-:W-:-:S04]  /*2a60*/  USEL UR4, UR4, URZ, UP0 ;  /* 0x000000ff04047287 */ /* 0x000fc80008000000 */
[----:B------:R-:W-:Y:S01]  /*2a70*/  ULEA UR4, UR4, UR13, 0x3 ;  /* 0x0000000d04047291 */ /* 0x000fe2000f8e18ff */
[----:B------:R-:W-:-:S04]  /*2a80*/  LOP3.LUT R2, R2, UR5, RZ, 0x3c, !PT ;  /* 0x0000000502027c12 */ /* 0x000fc8000f8e3cff */
[----:B------:R-:W-:Y:S01]  /*2a90*/  SHF.L.U32 R2, R2, 0x1f, RZ ;  /* 0x0000001f02027819 */ /* 0x000fe200000006ff */
[----:B-1----:R-:W-:-:S07]  /*2aa0*/  IMAD.U32 R0, RZ, RZ, UR4 ;  /* 0x00000004ff007e24 */ /* 0x002fce000f8e00ff */
.L_x_46:
[----:B-1----:R1:W2:Y:S02]  /*2ab0*/  SYNCS.PHASECHK.TRANS64.TRYWAIT P0, [R0+URZ], R2 ;  /* 0x00000002000075a7 */ /* 0x0022a400080011ff */
[----:B--2---:R-:W-:Y:S05]  /*2ac0*/  @!P0 NANOSLEEP.SYNCS 0x989680 ;  /* 0x009896800000895d */ /* 0x004fea0003900000 */
[----:B------:R-:W2:Y:S02]  /*2ad0*/  @!P0 SYNCS.PHASECHK.TRANS64 P0, [R0+URZ], R2 ;  /* 0x00000002000085a7 */ /* 0x000ea400080010ff */
[----:B--2---:R-:W-:Y:S05]  /*2ae0*/  @P0 EXIT ;  /* 0x000000000000094d */ /* 0x004fea0003800000 */
[----:B------:R-:W-:Y:S05]  /*2af0*/  BRA `(.L_x_46) ;  /* 0xfffffffc00ec7947 */ /* 0x000fea000383ffff */
.L_x_22:
[----:B------:R-:W-:-:S04]  /*2b00*/  UISETP.NE.AND UP0, UPT, UR47, URZ, UPT ;  /* 0x000000ff2f00728c */ /* 0x000fc8000bf05270 */
[----:B------:R-:W-:-:S09]  /*2b10*/  UISETP.NE.OR UP0, UPT, UR18, 0x1, UP0 ;  /* 0x000000011200788c */ /* 0x000fd20008705670 */
[----:B------:R-:W-:Y:S05]  /*2b20*/  BRA.U UP0, `(.L_x_47) ;  /* 0x0000000500487547 */ /* 0x000fea000b800000 */
[----:B------:R-:W-:Y:S01]  /*2b30*/  ISETP.GE.U32.AND P2, PT, R0, 0x4, PT ;  /* 0x000000040000780c */ /* 0x000fe20003f46070 */
[----:B------:R-:W-:Y:S01]  /*2b40*/  IMAD.MOV.U32 R12, RZ, RZ, 0x1 ;  /* 0x00000001ff0c7424 */ /* 0x000fe200078e00ff */
[----:B------:R-:W-:Y:S02]  /*2b50*/  CS2R R10, SRZ ;  /* 0x00000000000a7805 */ /* 0x000fe4000001ff00 */
[----:B------:R-:W-:Y:S01]  /*2b60*/  CS2R R8, SRZ ;  /* 0x0000000000087805 */ /* 0x000fe2000001ff00 */
[----:B------:R-:W-:Y:S01]  /*2b70*/  UMOV UR6, 0x400 ;  /* 0x0000040000067882 */ /* 0x000fe20000000000 */
[----:B------:R-:W-:Y:S01]  /*2b80*/  UMOV UR5, URZ ;  /* 0x000000ff00057c82 */ /* 0x000fe20008000000 */
[----:B------:R-:W-:-:S12]  /*2b90*/  ULEA UR6, UR47, UR6, 0x18 ;  /* 0x000000062f067291 */ /* 0x000fd8000f8ec0ff */
.L_x_51:
[----:B------:R-:W-:Y:S02]  /*2ba0*/  LEA R2, R8, UR6, 0x3 ;  /* 0x0000000608027c11 */ /* 0x000fe4000f8e18ff */
[----:B------:R-:W-:-:S03]  /*2bb0*/  SHF.L.U32 R4, R9, 0x1f, RZ ;  /* 0x0000001f09047819 */ /* 0x000fc600000006ff */
[----:B------:R-:W-:Y:S01]  /*2bc0*/  VIADD R5, R2, 0x100 ;  /* 0x0000010002057836 */ /* 0x000fe20000000000 */
[----:B------:R-:W2:Y:S02]  /*2bd0*/  SYNCS.PHASECHK.TRANS64.TRYWAIT P0, [R2+URZ+0xf0], R4 ;  /* 0x0000f004020075a7 */ /* 0x000ea400080011ff */
[----:B--2---:R-:W-:Y:S05]  /*2be0*/  @!P0 BRA `(.L_x_48) ;  /* 0x0000005c00248947 */ /* 0x004fea0003800000 */
.L_x_148:
[----:B------:R-:W-:Y:S01]  /*2bf0*/  ULEA UR4, UR5, UR6, 0x3 ;  /* 0x0000000605047291 */ /* 0x000fe2000f8e18ff */
[----:B--2---:R-:W-:Y:S01]  /*2c00*/  PRMT R2, RZ, 0x654, R5 ;  /* 0x00000654ff027816 */ /* 0x004fe20000000005 */
[----:B------:R-:W-:Y:S01]  /*2c10*/  @!P2 IMAD.MOV.U32 R4, RZ, RZ, 0x10 ;  /* 0x00000010ff04a424 */ /* 0x000fe200078e00ff */
[----:B------:R-:W-:Y:S01]  /*2c20*/  SHF.L.U32 R5, R12, 0x1f, RZ ;  /* 0x0000001f0c057819 */ /* 0x000fe200000006ff */
[----:B------:R-:W-:Y:S01]  /*2c30*/  UIADD3 UR7, UPT, UPT, UR4, 0x90, URZ ;  /* 0x0000009004077890 */ /* 0x000fe2000fffe0ff */
[----:B------:R2:W-:Y:S05]  /*2c40*/  SYNCS.ARRIVE.TRANS64.RED.A1T0 RZ, [R2+URZ], RZ ;  /* 0x000000ff02ff79a7 */ /* 0x0005ea00081004ff */
[----:B------:R-:W-:Y:S01]  /*2c50*/  IMAD.U32 R6, RZ, RZ, UR7 ;  /* 0x00000007ff067e24 */ /* 0x000fe2000f8e00ff */
[----:B------:R-:W3:Y:S04]  /*2c60*/  SYNCS.PHASECHK.TRANS64.TRYWAIT P0, [UR4+0xa0], R5 ;  /* 0x0000a005ff0075a7 */ /* 0x000ee80008001104 */
[----:B------:R-:W-:Y:S01]  /*2c70*/  PRMT R6, R0, 0x654, R6 ;  /* 0x0000065400067816 */ /* 0x000fe20000000006 */
[----:B--23--:R-:W-:Y:S06]  /*2c80*/  @!P0 BRA `(.L_x_49) ;  /* 0x0000005c00108947 */ /* 0x00cfec0003800000 */
.L_x_150:
[----:B------:R-:W-:Y:S01]  /*2c90*/  ULEA UR8, UR5, UR6, 0x4 ;  /* 0x0000000605087291 */ /* 0x000fe2000f8e20ff */
[----:B------:R-:W-:Y:S01]  /*2ca0*/  SEL R3, R6, R3, !P2 ;  /* 0x0000000306037207 */ /* 0x000fe20005000000 */
[----:B------:R-:W-:Y:S01]  /*2cb0*/  UIADD3 UR9, UPT, UPT, UR4, 0x90, URZ ;  /* 0x0000009004097890 */ /* 0x000fe2000fffe0ff */
[----:B--2---:R-:W-:Y:S01]  /*2cc0*/  LEA R2, R11, UR6, 0x3 ;  /* 0x000000060b027c11 */ /* 0x004fe2000f8e18ff */
[----:B------:R-:W-:Y:S01]  /*2cd0*/  UIADD3 UR8, UPT, UPT, UR8, 0x120, URZ ;  /* 0x0000012008087890 */ /* 0x000fe2000fffe0ff */
[----:B------:R2:W-:Y:S01]  /*2ce0*/  @!P2 SYNCS.ARRIVE.TRANS64.RED RZ, [R3+URZ], R4 ;  /* 0x0000000403ffa9a7 */ /* 0x0005e200080004ff */
[----:B------:R-:W-:Y:S01]  /*2cf0*/  UIADD3 UR4, UPT, UPT, UR5, 0x1, URZ ;  /* 0x0000000105047890 */ /* 0x000fe2000fffe0ff */
[----:B------:R-:W-:-:S03]  /*2d00*/  VIADD R8, R8, 0x1 ;  /* 0x0000000108087836 */ /* 0x000fc60000000000 */
[----:B------:R-:W-:Y:S02]  /*2d10*/  UISETP.NE.AND UP0, UPT, UR4, 0x2, UPT ;  /* 0x000000020400788c */ /* 0x000fe4000bf05270 */
[----:B------:R-:W-:Y:S01]  /*2d20*/  ISETP.NE.AND P0, PT, R8, 0x2, PT ;  /* 0x000000020800780c */ /* 0x000fe20003f05270 */
[----:B------:R-:W-:Y:S06]  /*2d30*/  UGETNEXTWORKID.BROADCAST [UR8], [UR9] ;  /* 0x00000000080073ca */ /* 0x000fec0008000100 */
[----:B------:R-:W-:Y:S02]  /*2d40*/  USEL UR7, URZ, 0x1, UP0 ;  /* 0x00000001ff077887 */ /* 0x000fe40008000000 */
[----:B------:R-:W-:-:S04]  /*2d50*/  USEL UR5, UR4, URZ, UP0 ;  /* 0x000000ff04057287 */ /* 0x000fc80008000000 */
[----:B------:R-:W-:Y:S02]  /*2d60*/  LOP3.LUT R12, R12, UR7, RZ, 0x3c, !PT ;  /* 0x000000070c0c7c12 */ /* 0x000fe4000f8e3cff */
[----:B--2---:R-:W-:-:S04]  /*2d70*/  SHF.L.U32 R4, R10, 0x1f, RZ ;  /* 0x0000001f0a047819 */ /* 0x004fc800000006ff */
[----:B------:R-:W2:Y:S02]  /*2d80*/  SYNCS.PHASECHK.TRANS64.TRYWAIT P1, [R2+URZ+0x90], R4 ;  /* 0x00009004020075a7 */ /* 0x000ea400080211ff */
[----:B--2---:R-:W-:Y:S05]  /*2d90*/  @!P1 BRA `(.L_x_50) ;  /* 0x0000005800e49947 */ /* 0x004fea0003800000 */
.L_x_151:
[C---:B--2---:R-:W-:Y:S01]  /*2da0*/  LEA R4, R11.reuse, UR6, 0x4 ;  /* 0x000000060b047c11 */ /* 0x044fe2000f8e20ff */
[----:B------:R-:W-:Y:S01]  /*2db0*/  VIADD R2, R2, 0xa0 ;  /* 0x000000a002027836 */ /* 0x000fe20000000000 */
[----:B------:R-:W-:Y:S01]  /*2dc0*/  SEL R8, R8, RZ, P0 ;  /* 0x000000ff08087207 */ /* 0x000fe20000000000 */
[----:B------:R-:W-:-:S03]  /*2dd0*/  VIADD R11, R11, 0x1 ;  /* 0x000000010b0b7836 */ /* 0x000fc60000000000 */
[----:B------:R-:W2:Y:S01]  /*2de0*/  LDS.128 R4, [R4+0x120] ;  /* 0x0001200004047984 */ /* 0x000ea20000000c00 */
[----:B------:R-:W-:Y:S02]  /*2df0*/  PRMT R2, RZ, 0x654, R2 ;  /* 0x00000654ff027816 */ /* 0x000fe40000000002 */
[C---:B------:R-:W-:Y:S01]  /*2e00*/  ISETP.NE.AND P1, PT, R11.reuse, 0x2, PT ;  /* 0x000000020b00780c */ /* 0x040fe20003f25270 */
[----:B------:R-:W-:Y:S01]  /*2e10*/  @!PT LDS RZ, [RZ] ;  /* 0x00000000fffff984 */ /* 0x000fe20000000800 */
[----:B------:R-:W-:Y:S01]  /*2e20*/  @!PT LDS RZ, [RZ] ;  /* 0x00000000fffff984 */ /* 0x000fe20000000800 */
[----:B------:R-:W-:Y:S01]  /*2e30*/  @!PT LDS RZ, [RZ] ;  /* 0x00000000fffff984 */ /* 0x000fe20000000800 */
[----:B------:R-:W-:Y:S01]  /*2e40*/  @!PT LDS RZ, [RZ] ;  /* 0x00000000fffff984 */ /* 0x000fe20000000800 */
[----:B------:R3:W-:Y:S06]  /*2e50*/  MEMBAR.ALL.CTA ;  /* 0x0000000000007992 */ /* 0x0007ec0000008000 */
[----:B---3--:R-:W3:Y:S01]  /*2e60*/  FENCE.VIEW.ASYNC.S ;  /* 0x00000000000073c6 */ /* 0x008ee20000000000 */
[----:B------:R-:W-:Y:S01]  /*2e70*/  SEL R11, R11, RZ, P1 ;  /* 0x000000ff0b0b7207 */ /* 0x000fe20000800000 */
[----:B---3--:R3:W-:Y:S01]  /*2e80*/  SYNCS.ARRIVE.TRANS64.RED.A1T0 RZ, [R2+URZ], RZ ;  /* 0x000000ff02ff79a7 */ /* 0x0087e200081004ff */
[----:B--2---:R-:W-:-:S02]  /*2e90*/  LOP3.LUT P3, RZ, R6, 0x1, RZ, 0xc0, !PT ;  /* 0x0000000106ff7812 */ /* 0x004fc4000786c0ff */
[----:B------:R-:W-:-:S04]  /*2ea0*/  SEL R4, RZ, 0x1, P1 ;  /* 0x00000001ff047807 */ /* 0x000fc80000800000 */
[----:B------:R-:W-:Y:S02]  /*2eb0*/  LOP3.LUT R10, R10, R4, RZ, 0x3c, !PT ;  /* 0x000000040a0a7212 */ /* 0x000fe400078e3cff */
[----:B---3--:R-:W-:-:S04]  /*2ec0*/  SEL R2, RZ, 0x1, P0 ;  /* 0x00000001ff027807 */ /* 0x008fc80000000000 */
[----:B------:R-:W-:Y:S01]  /*2ed0*/  LOP3.LUT R9, R9, R2, RZ, 0x3c, !PT ;  /* 0x0000000209097212 */ /* 0x000fe200078e3cff */
[----:B------:R-:W-:Y:S06]  /*2ee0*/  @P3 BRA `(.L_x_51) ;  /* 0xfffffffc002c3947 */ /* 0x000fec000383ffff */
[----:B------:R-:W-:Y:S01]  /*2ef0*/  ULEA UR4, UR5, UR6, 0x3 ;  /* 0x0000000605047291 */ /* 0x000fe2000f8e18ff */
[----:B------:R-:W-:-:S08]  /*2f00*/  SHF.L.U32 R2, R12, 0x1f, RZ ;  /* 0x0000001f0c027819 */ /* 0x000fd000000006ff */
[----:B------:R-:W2:Y:S02]  /*2f10*/  SYNCS.PHASECHK.TRANS64 P0, [UR4+0xa0], R2 ;  /* 0x0000a002ff0075a7 */ /* 0x000ea40008001004 */
[----:B--2---:R-:W-:Y:S05]  /*2f20*/  @P0 BRA `(.L_x_52) ;  /* 0x0000000000080947 */ /* 0x004fea0003800000 */
[----:B------:R-:W2:Y:S02]  /*2f30*/  SYNCS.PHASECHK.TRANS64.TRYWAIT P0, [UR4+0xa0], R2 ;  /* 0x0000a002ff0075a7 */ /* 0x000ea40008001104 */
[----:B--2---:R-:W-:Y:S05]  /*2f40*/  @!P0 BRA `(.L_x_53) ;  /* 0x00000058008c8947 */ /* 0x004fea0003800000 */
.L_x_52:
[----:B------:R-:W-:-:S04]  /*2f50*/  UIADD3 UR7, UPT, UPT, UR5, 0x1, URZ ;  /* 0x0000000105077890 */ /* 0x000fc8000fffe0ff */
[----:B------:R-:W-:-:S04]  /*2f60*/  UISETP.NE.AND UP0, UPT, UR7, 0x2, UPT ;  /* 0x000000020700788c */ /* 0x000fc8000bf05270 */
[----:B------:R-:W-:Y:S02]  /*2f70*/  USEL UR8, URZ, 0x1, UP0 ;  /* 0x00000001ff087887 */ /* 0x000fe40008000000 */
[----:B------:R-:W-:-:S04]  /*2f80*/  USEL UR7, UR7, URZ, UP0 ;  /* 0x000000ff07077287 */ /* 0x000fc80008000000 */
[----:B------:R-:W-:Y:S01]  /*2f90*/  ULEA UR7, UR7, UR6, 0x3 ;  /* 0x0000000607077291 */ /* 0x000fe2000f8e18ff */
[----:B--2---:R-:W-:-:S04]  /*2fa0*/  LOP3.LUT R2, R12, UR8, RZ, 0x3c, !PT ;  /* 0x000000080c027c12 */ /* 0x004fc8000f8e3cff */
[----:B------:R-:W-:-:S04]  /*2fb0*/  SHF.L.U32 R0, R2, 0x1f, RZ ;  /* 0x0000001f02007819 */ /* 0x000fc800000006ff */
[----:B------:R-:W2:Y:S02]  /*2fc0*/  SYNCS.PHASECHK.TRANS64 P0, [UR7+0xa0], R0 ;  /* 0x0000a000ff0075a7 */ /* 0x000ea40008001007 */
[----:B-12---:R-:W-:Y:S05]  /*2fd0*/  @P0 EXIT ;  /* 0x000000000000094d */ /* 0x006fea0003800000 */
[----:B------:R-:W-:Y:S02]  /*2fe0*/  SHF.L.U32 R2, R2, 0x1f, RZ ;  /* 0x0000001f02027819 */ /* 0x000fe400000006ff */
[----:B------:R-:W-:-:S07]  /*2ff0*/  MOV R0, UR7 ;  /* 0x0000000700007c02 */ /* 0x000fce0008000f00 */
.L_x_54:
[----:B-1----:R1:W2:Y:S02]  /*3000*/  SYNCS.PHASECHK.TRANS64.TRYWAIT P0, [R0+URZ+0xa0], R2 ;  /* 0x0000a002000075a7 */ /* 0x0022a400080011ff */
[----:B--2---:R-:W-:Y:S05]  /*3010*/  @!P0 NANOSLEEP.SYNCS 0x989680 ;  /* 0x009896800000895d */ /* 0x004fea0003900000 */
[----:B------:R-:W2:Y:S02]  /*3020*/  @!P0 SYNCS.PHASECHK.TRANS64 P0, [R0+URZ+0xa0], R2 ;  /* 0x0000a002000085a7 */ /* 0x000ea400080010ff */
[----:B--2---:R-:W-:Y:S05]  /*3030*/  @P0 EXIT ;  /* 0x000000000000094d */ /* 0x004fea0003800000 */
[----:B------:R-:W-:Y:S05]  /*3040*/  BRA `(.L_x_54) ;  /* 0xfffffffc00ec7947 */ /* 0x000fea000383ffff */
.L_x_47:
[----:B------:R-:W-:Y:S05]  /*3050*/  BRA.U UP4, `(.L_x_55) ;  /* 0x0000001104447547 */ /* 0x000fea000b800000 */
[----:B------:R-:W-:Y:S01]  /*3060*/  UMOV UR4, 0x40 ;  /* 0x0000004000047882 */ /* 0x000fe20000000000 */
[----:B------:R-:W-:Y:S01]  /*3070*/  NOP ;  /* 0x0000000000007918 */ /* 0x000fe20000000000 */
[----:B------:R-:W-:Y:S01]  /*3080*/  ULEA UR5, UR47, UR4, 0x18 ;  /* 0x000000042f057291 */ /* 0x000fe2000f8ec0ff */
[----:B------:R-:W-:Y:S02]  /*3090*/  UMOV UR6, 0x400 ;  /* 0x0000040000067882 */ /* 0x000fe40000000000 */
[----:B------:R-:W-:-:S06]  /*30a0*/  ULEA UR6, UR47, UR6, 0x18 ;  /* 0x000000062f067291 */ /* 0x000fcc000f8ec0ff */
[----:B------:R-:W2:Y:S02]  /*30b0*/  LDS.U8 R0, [UR5+0x1c] ;  /* 0x00001c05ff007984 */ /* 0x000ea40008000000 */
[----:B--2---:R-:W-:-:S13]  /*30c0*/  ISETP.NE.AND P0, PT, R0, RZ, PT ;  /* 0x000000ff0000720c */ /* 0x004fda0003f05270 */
[----:B------:R-:W-:Y:S05]  /*30d0*/  @P0 BRA `(.L_x_56) ;  /* 0x0000000000580947 */ /* 0x000fea0003800000 */
[----:B------:R-:W-:-:S13]  /*30e0*/  ELECT P0, URZ, PT ;  /* 0x0000000000ff782f */ /* 0x000fda0003800000 */
[----:B------:R-:W-:Y:S05]  /*30f0*/  @!P0 BRA `(.L_x_57) ;  /* 0x0000000000608947 */ /* 0x000fea0003800000 */
[----:B------:R-:W-:Y:S01]  /*3100*/  UMOV UR4, 0x10 ;  /* 0x0000001000047882 */ /* 0x000fe20000000000 */
[----:B------:R-:W-:Y:S01]  /*3110*/  HFMA2 R0, -RZ, RZ, 0, 5.9604644775390625e-08 ;  /* 0x00000001ff007431 */ /* 0x000fe200000001ff */
[----:B------:R-:W-:-:S03]  /*3120*/  MOV R3, 0xffff ;  /* 0x0000ffff00037802 */ /* 0x000fc60000000f00 */
[----:B------:R-:W-:Y:S04]  /*3130*/  DEPBAR.LE SB2, 0x36 ;  /* 0x0000ad800000791a */ /* 0x000fe80000000000 */
[----:B------:R-:W2:Y:S02]  /*3140*/  UTCATOMSWS.FIND_AND_SET.ALIGN UP0, UR4, UR4 ;  /* 0x00000004000475e3 */ /* 0x000ea40008000800 */
[----:B--2---:R-:W-:Y:S01]  /*3150*/  MOV R4, UR4 ;  /* 0x0000000400047c02 */ /* 0x004fe20008000f00 */
[----:B------:R-:W-:Y:S06]  /*3160*/  BRA.U UP0, `(.L_x_58) ;  /* 0x0000000100187547 */ /* 0x000fec000b800000 */
.L_x_59:
[----:B------:R-:W-:Y:S05]  /*3170*/  NANOSLEEP 0x64 ;  /* 0x000000640000795d */ /* 0x000fea0003800000 */
[----:B------:R-:W-:-:S05]  /*3180*/  UMOV UR4, 0x10 ;  /* 0x0000001000047882 */ /* 0x000fca0000000000 */
[----:B------:R-:W-:Y:S04]  /*3190*/  DEPBAR.LE SB2, 0x36 ;  /* 0x0000ad800000791a */ /* 0x000fe80000000000 */
[----:B------:R-:W2:Y:S02]  /*31a0*/  UTCATOMSWS.FIND_AND_SET.ALIGN UP0, UR4, UR4 ;  /* 0x00000004000475e3 */ /* 0x000ea40008000800 */
[----:B--2---:R-:W-:Y:S01]  /*31b0*/  MOV R4, UR4 ;  /* 0x0000000400047c02 */ /* 0x004fe20008000f00 */
[----:B------:R-:W-:Y:S05]  /*31c0*/  BRA.U !UP0, `(.L_x_59) ;  /* 0xfffffffd08e87547 */ /* 0x000fea000b83ffff */
.L_x_58:
[-C--:B------:R-:W-:Y:S02]  /*31d0*/  SHF.L.U32 R3, R3, R4.reuse, RZ ;  /* 0x0000000403037219 */ /* 0x080fe400000006ff */
[----:B------:R-:W-:Y:S01]  /*31e0*/  SHF.L.U32 R0, R0, R4, RZ ;  /* 0x0000000400007219 */ /* 0x000fe200000006ff */
[----:B------:R-:W-:Y:S02]  /*31f0*/  IMAD.SHL.U32 R4, R4, 0x20, RZ ;  /* 0x0000002004047824 */ /* 0x000fe400078e00ff */
[----:B------:R2:W-:Y:S04]  /*3200*/  ATOMS.OR RZ, [UR5+0x14], R3 ;  /* 0x00001403ffff798c */ /* 0x0005e8000b000005 */
[----:B------:R2:W-:Y:S04]  /*3210*/  ATOMS.OR RZ, [UR5+0x18], R0 ;  /* 0x00001800ffff798c */ /* 0x0005e8000b000005 */
[----:B------:R2:W-:Y:S01]  /*3220*/  STS [UR6+0x140], R4 ;  /* 0x00014004ff007988 */ /* 0x0005e20008000806 */
[----:B------:R-:W-:Y:S05]  /*3230*/  BRA `(.L_x_57) ;  /* 0x0000000000107947 */ /* 0x000fea0003800000 */
.L_x_56:
[----:B------:R-:W-:Y:S02]  /*3240*/  MOV R0, 0xffffffff ;  /* 0xffffffff00007802 */ /* 0x000fe40000000f00 */
[----:B------:R-:W-:-:S03]  /*3250*/  MOV R4, 0x3280 ;  /* 0x0000328000047802 */ /* 0x000fc60000000f00 */
[----:B------:R2:W-:Y:S04]  /*3260*/  STS [UR6+0x140], R0 ;  /* 0x00014000ff007988 */ /* 0x0005e80008000806 */
[----:B-12--5:R-:W-:Y:S05]  /*3270*/  CALL.REL.NOINC `($__internal_1_$__cuda_sm10x_tcgen05_guardrail_trap_phase_invalid_during_alloc) ;  /* 0x0000005c00d87944 */ /* 0x026fea0003c00000 */
.L_x_57:
[----:B------:R-:W-:Y:S05]  /*3280*/  WARPSYNC.ALL ;  /* 0x0000000000007948 */ /* 0x000fea0003800000 */
[----:B------:R-:W3:Y:S01]  /*3290*/  S2UR UR4, SR_CgaCtaId ;  /* 0x00000000000479c3 */ /* 0x000ee20000008800 */
[----:B------:R-:W-:Y:S01]  /*32a0*/  UMOV UR41, 0x400 ;  /* 0x0000040000297882 */ /* 0x000fe20000000000 */
[----:B------:R-:W-:-:S06]  /*32b0*/  NOP ;  /* 0x0000000000007918 */ /* 0x000fcc0000000000 */
[----:B------:R-:W-:Y:S06]  /*32c0*/  BAR.ARV 0x6, 0xa0 ;  /* 0x0182800000007b1d */ /* 0x000fec0000002000 */
[----:B------:R-:W4:Y:S01]  /*32d0*/  LDCU UR6, c[0x0][0x38c] ;  /* 0x00007180ff0677ac */ /* 0x000f220008000800 */
[----:B------:R-:W-:Y:S01]  /*32e0*/  LOP3.LUT R2, R2, 0xffff, RZ, 0xc0, !PT ;  /* 0x0000ffff02027812 */ /* 0x000fe200078ec0ff */
[----:B------:R-:W-:Y:S01]  /*32f0*/  IMAD.MOV.U32 R11, RZ, RZ, 0x1 ;  /* 0x00000001ff0b7424 */ /* 0x000fe200078e00ff */
[----:B------:R-:W-:Y:S01]  /*3300*/  CS2R R8, SRZ ;  /* 0x0000000000087805 */ /* 0x000fe2000001ff00 */
[----:B------:R-:W1:Y:S01]  /*3310*/  LDCU UR7, c[0x0][0x38c] ;  /* 0x00007180ff0777ac */ /* 0x000e620008000800 */
[----:B------:R-:W-:Y:S01]  /*3320*/  R2UR UR42, R2 ;  /* 0x00000000022a72ca */ /* 0x000fe200000e0000 */
[----:B------:R-:W-:Y:S01]  /*3330*/  IMAD.MOV.U32 R10, RZ, RZ, RZ ;  /* 0x000000ffff0a7224 */ /* 0x000fe200078e00ff */
[----:B------:R-:W-:Y:S01]  /*3340*/  UMOV UR45, URZ ;  /* 0x000000ff002d7c82 */ /* 0x000fe20008000000 */
[----:B------:R-:W-:Y:S01]  /*3350*/  UMOV UR39, URZ ;  /* 0x000000ff00277c82 */ /* 0x000fe20008000000 */
[----:B---3--:R-:W-:Y:S01]  /*3360*/  ULEA UR41, UR4, UR41, 0x18 ;  /* 0x0000002904297291 */ /* 0x008fe2000f8ec0ff */
[----:B------:R-:W-:Y:S01]  /*3370*/  UMOV UR62, 0x0 ;  /* 0x00000000003e7882 */ /* 0x000fe20000000000 */
[----:B------:R-:W-:-:S02]  /*3380*/  UMOV UR63, 0x4200910 ;  /* 0x04200910003f7882 */ /* 0x000fc40000000000 */
[----:B------:R-:W-:Y:S02]  /*3390*/  UIADD3 UR5, UPT, UPT, UR41, 0x8800, URZ ;  /* 0x0000880029057890 */ /* 0x000fe4000fffe0ff */
[----:B------:R-:W-:Y:S02]  /*33a0*/  UIADD3 UR4, UPT, UPT, UR41, 0x18800, URZ ;  /* 0x0001880029047890 */ /* 0x000fe4000fffe0ff */
[----:B----4-:R-:W-:Y:S01]  /*33b0*/  UIADD3 UR6, UPT, UPT, UR6, 0x3f, URZ ;  /* 0x0000003f06067890 */ /* 0x010fe2000fffe0ff */
[----:B--2---:R-:W2:Y:S01]  /*33c0*/  LDS R0, [UR41+0x140] ;  /* 0x00014029ff007984 */ /* 0x004ea20008000800 */
[----:B------:R-:W-:Y:S02]  /*33d0*/  USHF.R.U32.HI UR5, URZ, 0x4, UR5 ;  /* 0x00000004ff057899 */ /* 0x000fe40008011605 */
[----:B------:R-:W-:Y:S02]  /*33e0*/  USHF.R.S32.HI UR47, URZ, 0x1f, UR6 ;  /* 0x0000001fff2f7899 */ /* 0x000fe40008011406 */
[----:B------:R-:W-:-:S02]  /*33f0*/  USHF.R.U32.HI UR4, URZ, 0x4, UR4 ;  /* 0x00000004ff047899 */ /* 0x000fc40008011604 */
[----:B------:R-:W-:Y:S02]  /*3400*/  ULEA.HI UR47, UR47, UR6, URZ, 0x6 ;  /* 0x000000062f2f7291 */ /* 0x000fe4000f8f30ff */
[----:B------:R-:W-:Y:S02]  /*3410*/  ULOP3.LUT UR5, UR5, 0x3fff, URZ, 0xc0, !UPT ;  /* 0x00003fff05057892 */ /* 0x000fe4000f8ec0ff */
[----:B------:R-:W-:Y:S02]  /*3420*/  USHF.R.S32.HI UR47, URZ, 0x6, UR47 ;  /* 0x00000006ff2f7899 */ /* 0x000fe4000801142f */
[----:B------:R-:W-:Y:S02]  /*3430*/  ULOP3.LUT UR4, UR4, 0x3fff, URZ, 0xc0, !UPT ;  /* 0x00003fff04047892 */ /* 0x000fe4000f8ec0ff */
[----:B------:R-:W-:Y:S01]  /*3440*/  UISETP.LT.AND UP0, UPT, UR47, 0x1, UPT ;  /* 0x000000012f00788c */ /* 0x000fe2000bf01270 */
[----:B------:R-:W-:Y:S01]  /*3450*/  UMOV UR60, 0x0 ;  /* 0x00000000003c7882 */ /* 0x000fe20000000000 */
[----:B------:R-:W-:-:S02]  /*3460*/  UMOV UR61, 0x4200910 ;  /* 0x04200910003d7882 */ /* 0x000fc40000000000 */
[----:B------:R-:W-:Y:S01]  /*3470*/  USEL UR64, UR47, 0x1, !UP0 ;  /* 0x000000012f407887 */ /* 0x000fe2000c000000 */
[----:B------:R-:W-:Y:S01]  /*3480*/  UMOV UR58, 0x0 ;  /* 0x00000000003a7882 */ /* 0x000fe20000000000 */
[----:B------:R-:W-:Y:S01]  /*3490*/  UMOV UR59, 0x4200910 ;  /* 0x04200910003b7882 */ /* 0x000fe20000000000 */
[----:B------:R-:W-:Y:S01]  /*34a0*/  UMOV UR56, 0x0 ;  /* 0x0000000000387882 */ /* 0x000fe20000000000 */
[----:B------:R-:W-:Y:S01]  /*34b0*/  UMOV UR57, 0x4200910 ;  /* 0x0420091000397882 */ /* 0x000fe20000000000 */
[----:B------:R-:W-:Y:S01]  /*34c0*/  UMOV UR54, 0x0 ;  /* 0x0000000000367882 */ /* 0x000fe20000000000 */
[----:B------:R-:W-:Y:S01]  /*34d0*/  UMOV UR55, 0x4200910 ;  /* 0x0420091000377882 */ /* 0x000fe20000000000 */
[----:B------:R-:W-:Y:S01]  /*34e0*/  UMOV UR52, 0x0 ;  /* 0x0000000000347882 */ /* 0x000fe20000000000 */
[----:B------:R-:W-:Y:S01]  /*34f0*/  UMOV UR53, 0x4200910 ;  /* 0x0420091000357882 */ /* 0x000fe20000000000 */
[----:B------:R-:W-:Y:S02]  /*3500*/  ULOP3.LUT UR43, UR5, 0x10000, URZ, 0xfc, !UPT ;  /* 0x00010000052b7892 */ /* 0x000fe4000f8efcff */
[----:B------:R-:W-:-:S02]  /*3510*/  ULOP3.LUT UR44, UR4, 0x10000, URZ, 0xfc, !UPT ;  /* 0x00010000042c7892 */ /* 0x000fc4000f8efcff */
[----:B------:R-:W-:Y:S02]  /*3520*/  UIADD3 UR64, UPT, UPT, -UR64, URZ, URZ ;  /* 0x000000ff40407290 */ /* 0x000fe4000fffe1ff */
[----:B-1----:R-:W-:Y:S01]  /*3530*/  UISETP.GE.AND UP4, UPT, UR7, 0x1, UPT ;  /* 0x000000010700788c */ /* 0x002fe2000bf86270 */
[----:B------:R-:W-:Y:S01]  /*3540*/  UMOV UR50, 0x0 ;  /* 0x0000000000327882 */ /* 0x000fe20000000000 */
[----:B------:R-:W-:Y:S01]  /*3550*/  UMOV UR51, 0x4200910 ;  /* 0x0420091000337882 */ /* 0x000fe20000000000 */
[----:B------:R-:W-:Y:S01]  /*3560*/  UMOV UR48, 0x0 ;  /* 0x0000000000307882 */ /* 0x000fe20000000000 */
[----:B--2---:R-:W-:Y:S01]  /*3570*/  R2UR UR65, R0 ;  /* 0x00000000004172ca */ /* 0x004fe200000e0000 */
[----:B------:R-:W-:-:S14]  /*3580*/  UMOV UR49, 0x4200910 ;  /* 0x0420091000317882 */ /* 0x000fdc0000000000 */
.L_x_66:
[----:B------:R-:W-:Y:S02]  /*3590*/  LEA R0, R10, UR41, 0x3 ;  /* 0x000000290a007c11 */ /* 0x000fe4000f8e18ff */
[----:B------:R-:W-:Y:S02]  /*35a0*/  SHF.L.U32 R2, R9, 0x1f, RZ ;  /* 0x0000001f09027819 */ /* 0x000fe400000006ff */
[----:B------:R-:W-:Y:S01]  /*35b0*/  PLOP3.LUT P0, PT, PT, PT, UP4, 0x80, 0x8 ;  /* 0x000000000008781c */ /* 0x000fe20003f0f048 */
[----:B------:R-:W-:Y:S01]  /*35c0*/  VIADD R3, R0, 0xa0 ;  /* 0x000000a000037836 */ /* 0x000fe20000000000 */
[----:B-1----:R-:W1:Y:S02]  /*35d0*/  SYNCS.PHASECHK.TRANS64.TRYWAIT P1, [R0+URZ+0x90], R2 ;  /* 0x00009002000075a7 */ /* 0x002e6400080211ff */
[----:B-1-3--:R-:W-:Y:S09]  /*35e0*/  @!P1 BRA `(.L_x_60) ;  /* 0x0000005000fc9947 */ /* 0x00aff20003800000 */
.L_x_153:
[----:B------:R-:W-:Y:S01]  /*35f0*/  LEA R4, R10, UR41, 0x4 ;  /* 0x000000290a047c11 */ /* 0x000fe2000f8e20ff */
[----:B------:R-:W-:Y:S01]  /*3600*/  @UP4 ULEA UR4, UR39, UR41, 0x3 ;  /* 0x0000002927044291 */ /* 0x000fe2000f8e18ff */
[----:B------:R-:W-:Y:S01]  /*3610*/  PLOP3.LUT P2, PT, PT, PT, PT, 0x80, 0x8 ;  /* 0x000000000008781c */ /* 0x000fe20003f4f070 */
[----:B------:R-:W-:Y:S01]  /*3620*/  ULEA UR46, UR45, UR41, 0x3 ;  /* 0x000000292d2e7291 */ /* 0x000fe2000f8e18ff */
[----:B------:R-:W-:Y:S02]  /*3630*/  PRMT R3, RZ, 0x654, R3 ;  /* 0x00000654ff037816 */ /* 0x000fe40000000003 */
[----:B------:R-:W2:Y:S01]  /*3640*/  LDS.128 R4, [R4+0x120] ;  /* 0x0001200004047984 */ /* 0x000ea20000000c00 */
[----:B-1----:R-:W-:Y:S02]  /*3650*/  @P0 SHF.L.U32 R2, R8, 0x1f, RZ ;  /* 0x0000001f08020819 */ /* 0x002fe400000006ff */
[----:B------:R-:W-:Y:S01]  /*3660*/  SHF.L.U32 R0, R11, 0x1f, RZ ;  /* 0x0000001f0b007819 */ /* 0x000fe200000006ff */
[----:B------:R-:W-:Y:S01]  /*3670*/  @!PT LDS RZ, [RZ] ;  /* 0x00000000fffff984 */ /* 0x000fe20000000800 */
[----:B------:R-:W-:Y:S01]  /*3680*/  @!PT LDS RZ, [RZ] ;  /* 0x00000000fffff984 */ /* 0x000fe20000000800 */
[----:B------:R-:W-:Y:S01]  /*3690*/  @!PT LDS RZ, [RZ] ;  /* 0x00000000fffff984 */ /* 0x000fe20000000800 */
[----:B------:R-:W-:Y:S01]  /*36a0*/  @!PT LDS RZ, [RZ] ;  /* 0x00000000fffff984 */ /* 0x000fe20000000800 */
[----:B------:R1:W-:Y:S06]  /*36b0*/  MEMBAR.ALL.CTA ;  /* 0x0000000000007992 */ /* 0x0003ec0000008000 */
[----:B-1----:R-:W1:Y:S02]  /*36c0*/  FENCE.VIEW.ASYNC.S ;  /* 0x00000000000073c6 */ /* 0x002e640000000000 */
[----:B-1----:R1:W-:Y:S01]  /*36d0*/  SYNCS.ARRIVE.TRANS64.RED.A1T0 RZ, [R3+URZ], RZ ;  /* 0x000000ff03ff79a7 */ /* 0x0023e200081004ff */
[----:B------:R1:W3:Y:S01]  /*36e0*/  @P0 SYNCS.PHASECHK.TRANS64.TRYWAIT P2, [UR4], R2 ;  /* 0x00000002ff0005a7 */ /* 0x0002e20008041104 */
[----:B------:R-:W-:Y:S01]  /*36f0*/  ULEA.HI UR4, UR45, UR45, URZ, 0x1 ;  /* 0x0000002d2d047291 */ /* 0x000fe2000f8f08ff */
[----:B--2---:R-:W-:-:S03]  /*3700*/  LOP3.LUT P1, RZ, R6, 0x1, RZ, 0xc0, !PT ;  /* 0x0000000106ff7812 */ /* 0x004fc6000782c0ff */
[----:B------:R-:W-:Y:S02]  /*3710*/  USHF.L.U32 UR5, UR4, 0x6, URZ ;  /* 0x0000000604057899 */ /* 0x000fe400080006ff */
[----:B------:R-:W-:Y:S02]  /*3720*/  ULOP3.LUT UR36, UR4, 0xffe, URZ, 0xc0, !UPT ;  /* 0x00000ffe04247892 */ /* 0x000fe4000f8ec0ff */
[----:B------:R-:W-:Y:S02]  /*3730*/  ULOP3.LUT UR4, UR5, 0xffffff80, URZ, 0xc0, !UPT ;  /* 0xffffff8005047892 */ /* 0x000fe4000f8ec0ff */
[----:B------:R-:W-:Y:S02]  /*3740*/  UIADD3 UR36, UPT, UPT, -UR36, UR45, URZ ;  /* 0x0000002d24247290 */ /* 0x000fe4000fffe1ff */
[----:B------:R-:W-:Y:S01]  /*3750*/  UIADD3 UR4, UPT, UPT, UR65, UR4, URZ ;  /* 0x0000000441047290 */ /* 0x000fe2000fffe0ff */
[----:B------:R-:W2:Y:S03]  /*3760*/  SYNCS.PHASECHK.TRANS64.TRYWAIT P0, [UR46+0xd0], R0 ;  /* 0x0000d000ff0075a7 */ /* 0x000ea6000800112e */
[----:B------:R-:W-:Y:S01]  /*3770*/  ULEA UR36, UR36, UR4, 0x14 ;  /* 0x0000000424247291 */ /* 0x000fe2000f8ea0ff */
[----:B-123--:R-:W-:Y:S11]  /*3780*/  @!P0 BRA `(.L_x_61) ;  /* 0x0000005000a88947 */ /* 0x00eff60003800000 */
.L_x_155:
[----:B------:R-:W-:Y:S01]  /*3790*/  IADD3 R10, PT, PT, R10, 0x1, RZ ;  /* 0x000000010a0a7810 */ /* 0x000fe20007ffe0ff */
[----:B------:R-:W-:Y:S06]  /*37a0*/  BRA.U !UP4, `(.L_x_62) ;  /* 0x000000050c107547 */ /* 0x000fec000b800000 */
[----:B------:R-:W-:Y:S01]  /*37b0*/  UPLOP3.LUT UP2, UPT, UPT, UPT, UPT, 0x40, 0x4 ;  /* 0x000000000004789c */ /* 0x000fe20003f4e870 */
[----:B------:R-:W-:Y:S01]  /*37c0*/  UMOV UR38, UR64 ;  /* 0x0000004000267c82 */ /* 0x000fe20008000000 */
[----:B------:R-:W-:Y:S01]  /*37d0*/  UMOV UR37, UR47 ;  /* 0x0000002f00257c82 */ /* 0x000fe20008000000 */
[----:B------:R-:W-:-:S08]  /*37e0*/  UMOV UR5, UR39 ;  /* 0x0000002700057c82 */ /* 0x000fd00008000000 */
.L_x_65:
[----:B------:R-:W-:Y:S02]  /*37f0*/  UIADD3 UR38, UPT, UPT, UR38, 0x1, URZ ;  /* 0x0000000126267890 */ /* 0x000fe4000fffe0ff */
[----:B------:R-:W-:Y:S02]  /*3800*/  ULEA UR7, UR5, UR41, 0x3 ;  /* 0x0000002905077291 */ /* 0x000fe4000f8e18ff */
[----:B------:R-:W-:Y:S01]  /*3810*/  UISETP.NE.AND UP3, UPT, UR38, URZ, UPT ;  /* 0x000000ff2600728c */ /* 0x000fe2000bf65270 */
[----:B--23--:R-:W-:Y:S10]  /*3820*/  @P2 BRA `(.L_x_63) ;  /* 0x00000000000c2947 */ /* 0x00cff40003800000 */
[----:B-1----:R-:W-:Y:S04]  /*3830*/  SHF.L.U32 R2, R8, 0x1f, RZ ;  /* 0x0000001f08027819 */ /* 0x002fe800000006ff */
[----:B------:R-:W1:Y:S02]  /*3840*/  SYNCS.PHASECHK.TRANS64.TRYWAIT P0, [UR7], R2 ;  /* 0x00000002ff0075a7 */ /* 0x000e640008001107 */
[----:B-1----:R-:W-:Y:S05]  /*3850*/  @!P0 BRA `(.L_x_64) ;  /* 0x00000050008c8947 */ /* 0x002fea0003800000 */
.L_x_63:
[----:B------:R-:W-:Y:S01]  /*3860*/  UISETP.NE.AND UP0, UPT, UR37, 0x1, UPT ;  /* 0x000000012500788c */ /* 0x000fe2000bf05270 */
[----:B------:R-:W-:Y:S01]  /*3870*/  PLOP3.LUT P2, PT, PT, PT, PT, 0x80, 0x8 ;  /* 0x000000000008781c */ /* 0x000fe20003f4f070 */
[----:B------:R-:W-:Y:S02]  /*3880*/  UIADD3 UR4, UPT, UPT, UR5, 0x1, URZ ;  /* 0x0000000105047890 */ /* 0x000fe4000fffe0ff */
[----:B------:R-:W-:Y:S02]  /*3890*/  UIADD3 UR40, UPT, UPT, UR7, 0x20, URZ ;  /* 0x0000002007287890 */ /* 0x000fe4000fffe0ff */
[----:B------:R-:W-:Y:S01]  /*38a0*/  UISETP.NE.AND UP1, UPT, UR4, 0x4, UPT ;  /* 0x000000040400788c */ /* 0x000fe2000bf25270 */
[----:B------:R-:W-:Y:S01]  /*38b0*/  PLOP3.LUT P0, PT, PT, PT, UP0, 0x80, 0x8 ;  /* 0x000000000008781c */ /* 0x000fe20003f0f008 */
[----:B------:R-:W-:Y:S02]  /*38c0*/  UIADD3 UR37, UPT, UPT, UR37, -0x1, URZ ;  /* 0xffffffff25257890 */ /* 0x000fe4000fffe0ff */
[----:B------:R-:W-:Y:S02]  /*38d0*/  USEL UR6, URZ, 0x1, UP1 ;  /* 0x00000001ff067887 */ /* 0x000fe40008800000 */
[----:B------:R-:W-:Y:S01]  /*38e0*/  USEL UR39, UR4, URZ, UP1 ;  /* 0x000000ff04277287 */ /* 0x000fe20008800000 */
[----:B------:R-:W-:Y:S01]  /*38f0*/  UMOV UR7, 0x40004040 ;  /* 0x4000404000077882 */ /* 0x000fe20000000000 */
[----:B------:R-:W-:Y:S02]  /*3900*/  UMOV UR35, 0x40004040 ;  /* 0x4000404000237882 */ /* 0x000fe40000000000 */
[----:B------:R-:W-:Y:S01]  /*3910*/  @UP0 ULEA UR4, UR39, UR41, 0x3 ;  /* 0x0000002927040291 */ /* 0x000fe2000f8e18ff */
[----:B------:R-:W-:Y:S01]  /*3920*/  LOP3.LUT R8, R8, UR6, RZ, 0x3c, !PT ;  /* 0x0000000608087c12 */ /* 0x000fe2000f8e3cff */
[----:B------:R-:W-:Y:S01]  /*3930*/  ULEA UR6, UR5, UR44, 0xb ;  /* 0x0000002c05067291 */ /* 0x000fe2000f8e58ff */
[----:B------:R-:W-:Y:S02]  /*3940*/  UMOV UR33, 0x40004040 ;  /* 0x4000404000217882 */ /* 0x000fe40000000000 */
[----:B-1----:R-:W-:Y:S01]  /*3950*/  @P0 SHF.L.U32 R0, R8, 0x1f, RZ ;  /* 0x0000001f08000819 */ /* 0x002fe200000006ff */
[----:B------:R-:W-:Y:S02]  /*3960*/  UIADD3 UR34, UPT, UPT, UR6, 0x2, URZ ;  /* 0x0000000206227890 */ /* 0x000fe4000fffe0ff */
[----:B------:R-:W-:Y:S01]  /*3970*/  UIADD3 UR30, UPT, UPT, UR6, 0x4, URZ ;  /* 0x00000004061e7890 */ /* 0x000fe2000fffe0ff */
[----:B------:R2:W3:Y:S01]  /*3980*/  @P0 SYNCS.PHASECHK.TRANS64.TRYWAIT P2, [UR4], R0 ;  /* 0x00000000ff0005a7 */ /* 0x0004e20008041104 */
[----:B------:R-:W-:Y:S02]  /*3990*/  ULEA UR4, UR5, UR43, 0xa ;  /* 0x0000002b05047291 */ /* 0x000fe4000f8e50ff */
[----:B------:R-:W-:Y:S02]  /*39a0*/  UIADD3 UR26, UPT, UPT, UR6, 0x6, URZ ;  /* 0x00000006061a7890 */ /* 0x000fe4000fffe0ff */
        /* <DEDUP_REMOVED lines=10> */
[----:B------:R-:W-:Y:S01]  /*3a50*/  UIADD3 UR8, UPT, UPT, UR4, 0x206, URZ ;  /* 0x0000020604087890 */ /* 0x000fe2000fffe0ff */
[----:B------:R-:W-:Y:S01]  /*3a60*/  UMOV UR5, 0x40004040 ;  /* 0x4000404000057882 */ /* 0x000fe20000000000 */
[----:B------:R-:W-:Y:S01]  /*3a70*/  UMOV UR31, 0x40004040 ;  /* 0x40004040001f7882 */ /* 0x000fe20000000000 */
[----:B------:R1:W-:Y:S01]  /*3a80*/  UTCHMMA gdesc[UR4], gdesc[UR6], tmem[UR36], tmem[UR62], idesc[UR63], UP2 ;  /* 0x00ff3e06040075ea */ /* 0x0003e20009000024 */
[----:B------:R-:W-:Y:S01]  /*3a90*/  UPLOP3.LUT UP2, UPT, UPT, UPT, UPT, 0x80, 0x8 ;  /* 0x000000000008789c */ /* 0x000fe20003f4f070 */
[----:B------:R2:W-:Y:S01]  /*3aa0*/  UTCHMMA gdesc[UR32], gdesc[UR34], tmem[UR36], tmem[UR60], idesc[UR61], UPT ;  /* 0x00ff3c22200075ea */ /* 0x0005e2000b800024 */
[----:B------:R-:W-:Y:S01]  /*3ab0*/  UMOV UR29, 0x40004040 ;  /* 0x40004040001d7882 */ /* 0x000fe20000000000 */
[----:B------:R-:W-:Y:S01]  /*3ac0*/  UMOV UR27, 0x40004040 ;  /* 0x40004040001b7882 */ /* 0x000fe20000000000 */
        /* <DEDUP_REMOVED lines=12> */
[----:B------:R-:W-:Y:S01]  /*3b90*/  UMOV UR9, 0x40004040 ;  /* 0x4000404000097882 */ /* 0x000fe20000000000 */
[----:B------:R2:W-:Y:S01]  /*3ba0*/  UTCHMMA gdesc[UR12], gdesc[UR14], tmem[UR36], tmem[UR50], idesc[UR51], UPT ;  /* 0x00ff320e0c0075ea */ /* 0x0005e2000b800024 */
[----:B------:R2:W-:Y:S01]  /*3bb0*/  UTCHMMA gdesc[UR8], gdesc[UR10], tmem[UR36], tmem[UR48], idesc[UR49], UPT ;  /* 0x00ff300a080075ea */ /* 0x0005e2000b800024 */
[----:B------:R2:W-:Y:S01]  /*3bc0*/  UTCBAR.MULTICAST [UR40], URZ, UR42 ;  /* 0x000000ff280073e9 */ /* 0x0005e2000800082a */
[----:B-1----:R-:W-:Y:S01]  /*3bd0*/  UMOV UR5, UR39 ;  /* 0x0000002700057c82 */ /* 0x002fe20008000000 */
[----:B------:R-:W-:Y:S05]  /*3be0*/  BRA.U UP3, `(.L_x_65) ;  /* 0xfffffffd03007547 */ /* 0x000fea000b83ffff */
.L_x_62:
[----:B------:R-:W-:Y:S01]  /*3bf0*/  UIADD3 UR4, UPT, UPT, UR45, 0x1, URZ ;  /* 0x000000012d047890 */ /* 0x000fe2000fffe0ff */
[C---:B------:R-:W-:Y:S01]  /*3c00*/  ISETP.NE.AND P0, PT, R10.reuse, 0x2, PT ;  /* 0x000000020a00780c */ /* 0x040fe20003f05270 */
[----:B------:R-:W-:Y:S02]  /*3c10*/  UIADD3 UR5, UPT, UPT, UR46, 0xb0, URZ ;  /* 0x000000b02e057890 */ /* 0x000fe4000fffe0ff */
[----:B------:R-:W-:Y:S01]  /*3c20*/  UISETP.NE.AND UP0, UPT, UR4, 0x4, UPT ;  /* 0x000000040400788c */ /* 0x000fe2000bf05270 */
[----:B-12---:R-:W-:Y:S02]  /*3c30*/  SEL R0, RZ, 0x1, P0 ;  /* 0x00000001ff007807 */ /* 0x006fe40000000000 */
[----:B------:R-:W-:Y:S01]  /*3c40*/  SEL R10, R10, RZ, P0 ;  /* 0x000000ff0a0a7207 */ /* 0x000fe20000000000 */
[----:B------:R-:W-:Y:S01]  /*3c50*/  USEL UR6, URZ, 0x1, UP0 ;  /* 0x00000001ff067887 */ /* 0x000fe20008000000 */
[----:B------:R-:W-:Y:S01]  /*3c60*/  LOP3.LUT R9, R9, R0, RZ, 0x3c, !PT ;  /* 0x0000000009097212 */ /* 0x000fe200078e3cff */
[----:B------:R-:W-:Y:S01]  /*3c70*/  USEL UR45, UR4, URZ, UP0 ;  /* 0x000000ff042d7287 */ /* 0x000fe20008000000 */
[----:B------:R1:W-:Y:S03]  /*3c80*/  UTCBAR [UR5], URZ ;  /* 0x000000ff050073e9 */ /* 0x0003e600080000ff */
[----:B------:R-:W-:Y:S01]  /*3c90*/  LOP3.LUT R11, R11, UR6, RZ, 0x3c, !PT ;  /* 0x000000060b0b7c12 */ /* 0x000fe2000f8e3cff */
[----:B------:R-:W-:Y:S07]  /*3ca0*/  @P1 BRA `(.L_x_66) ;  /* 0xfffffff800381947 */ /* 0x000fee000383ffff */
[----:B------:R-:W2:Y:S01]  /*3cb0*/  S2UR UR8, SR_CgaCtaId ;  /* 0x00000000000879c3 */ /* 0x000ea20000008800 */
[----:B------:R-:W-:Y:S01]  /*3cc0*/  ELECT P0, URZ, PT ;  /* 0x0000000000ff782f */ /* 0x000fe20003800000 */
[----:B------:R-:W-:Y:S01]  /*3cd0*/  IMAD.MOV.U32 R0, RZ, RZ, 0x1 ;  /* 0x00000001ff007424 */ /* 0x000fe200078e00ff */
[----:B------:R-:W-:Y:S01]  /*3ce0*/  UIADD3 UR41, UPT, UPT, UR41, 0xd0, URZ ;  /* 0x000000d029297890 */ /* 0x000fe2000fffe0ff */
[----:B------:R-:W-:Y:S01]  /*3cf0*/  SHF.L.U32 R2, R11, 0x1f, RZ ;  /* 0x0000001f0b027819 */ /* 0x000fe200000006ff */
[----:B------:R-:W-:-:S03]  /*3d00*/  UMOV UR4, 0x40 ;  /* 0x0000004000047882 */ /* 0x000fc60000000000 */
[----:B------:R-:W-:Y:S01]  /*3d10*/  UVIRTCOUNT.DEALLOC.SMPOOL 0x80 ;  /* 0x000000800000784c */ /* 0x000fe20000000000 */
[----:B--2---:R-:W-:Y:S02]  /*3d20*/  ULEA UR8, UR8, UR4, 0x18 ;  /* 0x0000000408087291 */ /* 0x004fe4000f8ec0ff */
[----:B------:R-:W-:-:S07]  /*3d30*/  ULEA UR4, UR45, UR41, 0x3 ;  /* 0x000000292d047291 */ /* 0x000fce000f8e18ff */
[----:B------:R2:W-:Y:S02]  /*3d40*/  @P0 STS.U8 [UR8+0x1c], R0 ;  /* 0x00001c00ff000988 */ /* 0x0005e40008000008 */
[----:B------:R-:W4:Y:S02]  /*3d50*/  SYNCS.PHASECHK.TRANS64.TRYWAIT P0, [UR4], R2 ;  /* 0x00000002ff0075a7 */ /* 0x000f240008001104 */
[----:B--2-4-:R-:W-:Y:S05]  /*3d60*/  @!P0 BRA `(.L_x_67) ;  /* 0x0000004c00608947 */ /* 0x014fea0003800000 */
.L_x_158:
[----:B------:R-:W-:-:S04]  /*3d70*/  UIADD3 UR4, UPT, UPT, UR45, 0x1, URZ ;  /* 0x000000012d047890 */ /* 0x000fc8000fffe0ff */
[----:B------:R-:W-:-:S04]  /*3d80*/  UISETP.NE.AND UP0, UPT, UR4, 0x4, UPT ;  /* 0x000000040400788c */ /* 0x000fc8000bf05270 */
[----:B------:R-:W-:Y:S02]  /*3d90*/  USEL UR6, URZ, 0x1, UP0 ;  /* 0x00000001ff067887 */ /* 0x000fe40008000000 */
[----:B------:R-:W-:-:S04]  /*3da0*/  USEL UR4, UR4, URZ, UP0 ;  /* 0x000000ff04047287 */ /* 0x000fc80008000000 */
[----:B-1----:R-:W-:Y:S01]  /*3db0*/  ULEA UR5, UR4, UR41, 0x3 ;  /* 0x0000002904057291 */ /* 0x002fe2000f8e18ff */
[----:B--2---:R-:W-:-:S04]  /*3dc0*/  LOP3.LUT R2, R11, UR6, RZ, 0x3c, !PT ;  /* 0x000000060b027c12 */ /* 0x004fc8000f8e3cff */
[----:B------:R-:W-:-:S04]  /*3dd0*/  SHF.L.U32 R3, R2, 0x1f, RZ ;  /* 0x0000001f02037819 */ /* 0x000fc800000006ff */
[----:B------:R-:W1:Y:S02]  /*3de0*/  SYNCS.PHASECHK.TRANS64.TRYWAIT P0, [UR5], R3 ;  /* 0x00000003ff0075a7 */ /* 0x000e640008001105 */
[----:B-1----:R-:W-:Y:S05]  /*3df0*/  @!P0 BRA `(.L_x_68) ;  /* 0x0000004c00548947 */ /* 0x002fea0003800000 */
.L_x_160:
        /* <DEDUP_REMOVED lines=9> */
.L_x_162:
[----:B------:R-:W-:-:S04]  /*3e90*/  UIADD3 UR4, UPT, UPT, UR4, 0x1, URZ ;  /* 0x0000000104047890 */ /* 0x000fc8000fffe0ff */
[----:B------:R-:W-:-:S04]  /*3ea0*/  UISETP.NE.AND UP0, UPT, UR4, 0x4, UPT ;  /* 0x000000040400788c */ /* 0x000fc8000bf05270 */
[----:B------:R-:W-:Y:S02]  /*3eb0*/  USEL UR5, URZ, 0x1, UP0 ;  /* 0x00000001ff057887 */ /* 0x000fe40008000000 */
[----:B------:R-:W-:-:S04]  /*3ec0*/  USEL UR4, UR4, URZ, UP0 ;  /* 0x000000ff04047287 */ /* 0x000fc80008000000 */
[----:B------:R-:W-:Y:S01]  /*3ed0*/  ULEA UR4, UR4, UR41, 0x3 ;  /* 0x0000002904047291 */ /* 0x000fe2000f8e18ff */
[----:B------:R-:W-:-:S04]  /*3ee0*/  LOP3.LUT R2, R2, UR5, RZ, 0x3c, !PT ;  /* 0x0000000502027c12 */ /* 0x000fc8000f8e3cff */
[----:B------:R-:W-:-:S04]  /*3ef0*/  SHF.L.U32 R2, R2, 0x1f, RZ ;  /* 0x0000001f02027819 */ /* 0x000fc800000006ff */
[----:B------:R-:W2:Y:S02]  /*3f00*/  SYNCS.PHASECHK.TRANS64.TRYWAIT P0, [UR4], R2 ;  /* 0x00000002ff0075a7 */ /* 0x000ea40008001104 */
[----:B--2---:R-:W-:Y:S05]  /*3f10*/  @!P0 BRA `(.L_x_70) ;  /* 0x0000004c003c8947 */ /* 0x004fea0003800000 */
.L_x_164:
[----:B------:R-:W-:Y:S01]  /*3f20*/  NOP ;  /* 0x0000000000007918 */ /* 0x000fe20000000000 */
[----:B-1----:R-:W1:Y:S01]  /*3f30*/  LDS R0, [UR8+0x14] ;  /* 0x00001408ff007984 */ /* 0x002e620008000800 */
[----:B------:R-:W-:Y:S01]  /*3f40*/  ULOP3.LUT UR4, UR65, 0xffff, URZ, 0xc0, !UPT ;  /* 0x0000ffff41047892 */ /* 0x000fe2000f8ec0ff */
[----:B------:R-:W-:Y:S01]  /*3f50*/  UMOV UR5, 0xffff ;  /* 0x0000ffff00057882 */ /* 0x000fe20000000000 */
[----:B------:R-:W-:Y:S02]  /*3f60*/  UMOV UR6, 0x1 ;  /* 0x0000000100067882 */ /* 0x000fe40000000000 */
[----:B------:R-:W-:-:S04]  /*3f70*/  USHF.R.U32.HI UR4, URZ, 0x5, UR4 ;  /* 0x00000005ff047899 */ /* 0x000fc80008011604 */
[----:B------:R-:W-:Y:S02]  /*3f80*/  USHF.L.U32 UR5, UR5, UR4, URZ ;  /* 0x0000000405057299 */ /* 0x000fe400080006ff */
[----:B------:R-:W-:-:S04]  /*3f90*/  USHF.L.U32 UR4, UR6, UR4, URZ ;  /* 0x0000000406047299 */ /* 0x000fc800080006ff */
[----:B-1----:R-:W-:-:S04]  /*3fa0*/  LOP3.LUT R0, R0, UR5, RZ, 0xc0, !PT ;  /* 0x0000000500007c12 */ /* 0x002fc8000f8ec0ff */
[----:B------:R-:W-:-:S13]  /*3fb0*/  ISETP.NE.AND P0, PT, R0, UR5, PT ;  /* 0x0000000500007c0c */ /* 0x000fda000bf05270 */
[----:B------:R-:W-:Y:S05]  /*3fc0*/  @P0 BRA `(.L_x_71) ;  /* 0x0000000000580947 */ /* 0x000fea0003800000 */
[----:B------:R-:W1:Y:S02]  /*3fd0*/  LDS R0, [UR8+0x18] ;  /* 0x00001808ff007984 */ /* 0x000e640008000800 */
[----:B-1----:R-:W-:-:S04]  /*3fe0*/  LOP3.LUT R0, R0, UR4, RZ, 0xc0, !PT ;  /* 0x0000000400007c12 */ /* 0x002fc8000f8ec0ff */
[----:B------:R-:W-:-:S13]  /*3ff0*/  ISETP.NE.AND P0, PT, R0, UR4, PT ;  /* 0x0000000400007c0c */ /* 0x000fda000bf05270 */
[----:B------:R-:W-:Y:S05]  /*4000*/  @P0 BRA `(.L_x_72) ;  /* 0x00000000003c0947 */ /* 0x000fea0003800000 */
[----:B------:R-:W1:Y:S01]  /*4010*/  S2R R2, SR_LANEID ;  /* 0x0000000000027919 */ /* 0x000e620000000000 */
[----:B------:R-:W-:-:S06]  /*4020*/  ULOP3.LUT UR5, URZ, UR5, URZ, 0x33, !UPT ;  /* 0x00000005ff057292 */ /* 0x000fcc000f8e33ff */
[----:B------:R-:W-:-:S04]  /*4030*/  IMAD.U32 R0, RZ, RZ, UR5 ;  /* 0x00000005ff007e24 */ /* 0x000fc8000f8e00ff */
[----:B------:R2:W4:Y:S02]  /*4040*/  REDUX UR7, R0 ;  /* 0x00000000000773c4 */ /* 0x0005240000000000 */
[----:B------:R1:W-:Y:S01]  /*4050*/  UTCATOMSWS.AND URZ, UR5 ;  /* 0x0000000500ff79e3 */ /* 0x0003e20008000000 */
[----:B--2---:R-:W-:Y:S01]  /*4060*/  LOP3.LUT R0, RZ, UR4, RZ, 0x33, !PT ;  /* 0x00000004ff007c12 */ /* 0x004fe2000f8e33ff */
[----:B------:R-:W-:Y:S02]  /*4070*/  VOTEU.ANY UR4, UPT, PT ;  /* 0x0000000000047886 */ /* 0x000fe400038e0100 */
[----:B------:R-:W-:Y:S02]  /*4080*/  UFLO.U32 UR4, UR4 ;  /* 0x00000004000472bd */ /* 0x000fe400080e0000 */
[----:B------:R-:W2:Y:S04]  /*4090*/  REDUX UR6, R0 ;  /* 0x00000000000673c4 */ /* 0x000ea80000000000 */
[----:B-1----:R-:W-:-:S02]  /*40a0*/  ISETP.EQ.U32.AND P0, PT, R2, UR4, PT ;  /* 0x0000000402007c0c */ /* 0x002fc4000bf02070 */
[----:B----4-:R-:W-:-:S11]  /*40b0*/  MOV R2, UR7 ;  /* 0x0000000700027c02 */ /* 0x010fd60008000f00 */
[----:B------:R1:W-:Y:S01]  /*40c0*/  @P0 ATOMS.AND RZ, [UR8+0x14], R2 ;  /* 0x00001402ffff098c */ /* 0x0003e2000a800008 */
[----:B--2---:R-:W-:-:S05]  /*40d0*/  IMAD.U32 R0, RZ, RZ, UR6 ;  /* 0x00000006ff007e24 */ /* 0x004fca000f8e00ff */
[----:B------:R1:W-:Y:S01]  /*40e0*/  @P0 ATOMS.AND RZ, [UR8+0x18], R0 ;  /* 0x00001800ffff098c */ /* 0x0003e2000a800008 */
[----:B------:R-:W-:Y:S05]  /*40f0*/  BRA `(.L_x_73) ;  /* 0x0000000000147947 */ /* 0x000fea0003800000 */
.L_x_72:
[----:B------:R-:W-:Y:S02]  /*4100*/  MOV R2, 0x4120 ;  /* 0x0000412000027802 */ /* 0x000fe40000000f00 */
[----:B---3-5:R-:W-:Y:S05]  /*4110*/  CALL.REL.NOINC `($__internal_0_$__cuda_sm10x_tcgen05_guardrail_trap_col_being_dealloced_not_returned_by_alloc) ;  /* 0x0000005000247944 */ /* 0x028fea0003c00000 */
[----:B------:R-:W-:Y:S05]  /*4120*/  BRA `(.L_x_73) ;  /* 0x0000000000087947 */ /* 0x000fea0003800000 */
.L_x_71:
[----:B------:R-:W-:Y:S02]  /*4130*/  MOV R2, 0x4150 ;  /* 0x0000415000027802 */ /* 0x000fe40000000f00 */
[----:B---3-5:R-:W-:Y:S05]  /*4140*/  CALL.REL.NOINC `($__internal_2_$__cuda_sm10x_tcgen05_guardrail_trap_unallocated_columns_being_dealloced) ;  /* 0x0000005000307944 */ /* 0x028fea0003c00000 */
.L_x_73:
[----:B------:R-:W-:Y:S01]  /*4150*/  NOP ;  /* 0x0000000000007918 */ /* 0x000fe20000000000 */
[----:B------:R-:W-:Y:S05]  /*4160*/  EXIT ;  /* 0x000000000000794d */ /* 0x000fea0003800000 */
.L_x_55:
[----:B------:R-:W-:-:S09]  /*4170*/  UISETP.NE.OR UP0, UPT, UR18, 0x3, !UP3 ;  /* 0x000000031200788c */ /* 0x000fd2000df05670 */
[----:B------:R-:W-:Y:S05]  /*4180*/  BRA.U UP0, `(.L_x_74) ;  /* 0x0000001100807547 */ /* 0x000fea000b800000 */
[----:B------:R-:W2:Y:S01]  /*4190*/  LDCU.64 UR4, c[0x0][0x888] ;  /* 0x00011100ff0477ac */ /* 0x000ea20008000a00 */
[----:B------:R-:W3:Y:S01]  /*41a0*/  LDC.64 R12, c[0x0][0x348] ;  /* 0x0000d200ff0c7b82 */ /* 0x000ee20000000a00 */
[----:B------:R-:W-:Y:S02]  /*41b0*/  HFMA2 R9, -RZ, RZ, 0, 0 ;  /* 0x00000000ff097431 */ /* 0x000fe400000001ff */
[----:B------:R-:W-:Y:S01]  /*41c0*/  IMAD.MOV.U32 R11, RZ, RZ, 0x1 ;  /* 0x00000001ff0b7424 */ /* 0x000fe200078e00ff */
[----:B------:R-:W4:Y:S01]  /*41d0*/  LDCU UR38, c[0x0][0x370] ;  /* 0x00006e00ff2677ac */ /* 0x000f220008000800 */
[----:B------:R-:W-:Y:S01]  /*41e0*/  IMAD.MOV.U32 R10, RZ, RZ, RZ ;  /* 0x000000ffff0a7224 */ /* 0x000fe200078e00ff */
[----:B------:R-:W-:Y:S01]  /*41f0*/  MOV R3, 0x2000 ;  /* 0x0000200000037802 */ /* 0x000fe20000000f00 */
[----:B------:R-:W4:Y:S01]  /*4200*/  LDCU.128 UR48, c[0x0][0xb10] ;  /* 0x00016200ff3077ac */ /* 0x000f220008000c00 */
[----:B------:R-:W1:Y:S01]  /*4210*/  LDCU UR37, c[0x0][0x374] ;  /* 0x00006e80ff2577ac */ /* 0x000e620008000800 */
[----:B------:R-:W1:Y:S01]  /*4220*/  LDCU.64 UR30, c[0x0][0x890] ;  /* 0x00011200ff1e77ac */ /* 0x000e620008000a00 */
[----:B------:R-:W1:Y:S01]  /*4230*/  LDCU UR15, c[0x0][0xb0c] ;  /* 0x00016180ff0f77ac */ /* 0x000e620008000800 */
[----:B--2---:R-:W-:Y:S01]  /*4240*/  UISETP.NE.U32.AND UP0, UPT, UR4, URZ, UPT ;  /* 0x000000ff0400728c */ /* 0x004fe2000bf05070 */
[----:B------:R-:W2:Y:S01]  /*4250*/  LDCU UR44, c[0x0][0xb20] ;  /* 0x00016400ff2c77ac */ /* 0x000ea20008000800 */
[----:B------:R-:W2:Y:S01]  /*4260*/  LDCU UR4, c[0x0][0xb30] ;  /* 0x00016600ff0477ac */ /* 0x000ea20008000800 */
[----:B------:R-:W-:Y:S01]  /*4270*/  UMOV UR21, 0x400 ;  /* 0x0000040000157882 */ /* 0x000fe20000000000 */
[----:B----4-:R-:W-:-:S02]  /*4280*/  UIMAD.WIDE.U32 UR6, UR38, UR48, URZ ;  /* 0x00000030260672a5 */ /* 0x010fc4000f8e00ff */
[----:B-1----:R-:W-:Y:S02]  /*4290*/  UIMAD.WIDE.U32 UR8, UR37, UR51, URZ ;  /* 0x00000033250872a5 */ /* 0x002fe4000f8e00ff */
[----:B------:R-:W-:Y:S02]  /*42a0*/  ULEA UR21, UR47, UR21, 0x18 ;  /* 0x000000152f157291 */ /* 0x000fe4000f8ec0ff */
[----:B------:R-:W-:Y:S02]  /*42b0*/  USEL UR39, URZ, 0x1, UP6 ;  /* 0x00000001ff277887 */ /* 0x000fe4000b000000 */
[----:B------:R-:W-:Y:S02]  /*42c0*/  UISETP.NE.U32.AND UP6, UPT, UR30, URZ, UPT ;  /* 0x000000ff1e00728c */ /* 0x000fe4000bfc5070 */
[----:B------:R-:W-:Y:S02]  /*42d0*/  UIADD3 UR40, UPT, UPT, UR21, 0x58, URZ ;  /* 0x0000005815287890 */ /* 0x000fe4000fffe0ff */
[----:B------:R-:W-:-:S02]  /*42e0*/  UISETP.NE.AND.EX UP5, UPT, UR5, URZ, UPT, UP0 ;  /* 0x000000ff0500728c */ /* 0x000fc4000bfa5300 */
[----:B------:R-:W-:Y:S01]  /*42f0*/  UISETP.NE.AND UP0, UPT, UR42, 0x1, UPT ;  /* 0x000000012a00788c */ /* 0x000fe2000bf05270 */
[----:B------:R-:W-:Y:S01]  /*4300*/  UMOV UR6, UR7 ;  /* 0x0000000700067c82 */ /* 0x000fe20008000000 */
[----:B------:R-:W-:Y:S01]  /*4310*/  UMOV UR41, UR9 ;  /* 0x0000000900297c82 */ /* 0x000fe20008000000 */
[----:B------:R-:W-:Y:S02]  /*4320*/  UISETP.NE.AND UP0, UPT, UR15, 0x1, UPT ;  /* 0x000000010f00788c */ /* 0x000fe4000bf05270 */
[----:B------:R-:W-:Y:S02]  /*4330*/  UPLOP3.LUT UP4, UPT, UPT, UPT, UPT, 0x40, 0x4 ;  /* 0x000000000004789c */ /* 0x000fe40003f8e870 */
[----:B------:R-:W-:Y:S01]  /*4340*/  UISETP.GE.AND UP2, UPT, UR42, 0x1, UPT ;  /* 0x000000012a00788c */ /* 0x000fe2000bf46270 */
[----:B------:R-:W1:Y:S01]  /*4350*/  LDCU.64 UR22, c[0x0][0xb28] ;  /* 0x00016500ff1677ac */ /* 0x000e620008000a00 */
[----:B------:R-:W-:Y:S02]  /*4360*/  UISETP.NE.AND.EX UP6, UPT, UR31, URZ, UPT, UP6 ;  /* 0x000000ff1f00728c */ /* 0x000fe4000bfc5360 */
[----:B------:R-:W-:-:S02]  /*4370*/  UIADD3 UR33, UPT, UPT, UR21, 0x40, URZ ;  /* 0x0000004015217890 */ /* 0x000fc4000fffe0ff */
[----:B------:R-:W-:Y:S02]  /*4380*/  UIADD3 UR25, UPT, UPT, UR21, 0x48, URZ ;  /* 0x0000004815197890 */ /* 0x000fe4000fffe0ff */
[----:B------:R-:W-:Y:S02]  /*4390*/  UIADD3 UR17, UPT, UPT, UR21, 0x50, URZ ;  /* 0x0000005015117890 */ /* 0x000fe4000fffe0ff */
[----:B------:R-:W-:Y:S02]  /*43a0*/  UPRMT UR40, UR47, 0x654, UR40 ;  /* 0x000006542f287896 */ /* 0x000fe40008000028 */
[----:B------:R-:W-:Y:S02]  /*43b0*/  USHF.R.U32.HI UR43, URZ, UR49, UR6 ;  /* 0x00000031ff2b7299 */ /* 0x000fe40008011606 */
[----:B--2---:R-:W-:Y:S02]  /*43c0*/  USHF.R.U32.HI UR41, URZ, UR44, UR41 ;  /* 0x0000002cff297299 */ /* 0x004fe40008011629 */
[----:B------:R-:W-:-:S02]  /*43d0*/  UISETP.NE.AND UP0, UPT, UR50, 0x1, UPT ;  /* 0x000000013200788c */ /* 0x000fc4000bf05270 */
[----:B---3--:R-:W-:-:S11]  /*43e0*/  UISETP.NE.AND UP3, UPT, UR4, 0x1, UPT ;  /* 0x000000010400788c */ /* 0x008fd6000bf65270 */
.L_x_85:
[C---:B------:R-:W-:Y:S02]  /*43f0*/  LEA R8, R10.reuse, UR21, 0x3 ;  /* 0x000000150a087c11 */ /* 0x040fe4000f8e18ff */
[----:B------:R-:W-:Y:S02]  /*4400*/  SHF.L.U32 R0, R9, 0x1f, RZ ;  /* 0x0000001f09007819 */ /* 0x000fe400000006ff */
[----:B------:R-:W-:Y:S02]  /*4410*/  LEA R4, R10, UR21, 0x4 ;  /* 0x000000150a047c11 */ /* 0x000fe4000f8e20ff */
[----:B--2---:R-:W2:Y:S02]  /*4420*/  SYNCS.PHASECHK.TRANS64.TRYWAIT P0, [R8+URZ+0x90], R0 ;  /* 0x00009000080075a7 */ /* 0x004ea400080011ff */
[----:B--2---:R-:W-:Y:S05]  /*4430*/  @!P0 BRA `(.L_x_75) ;  /* 0x00000048000c8947 */ /* 0x004fea0003800000 */
.L_x_165:
[----:B------:R-:W3:Y:S01]  /*4440*/  LDS.128 R4, [R4+0x120] ;  /* 0x0001200004047984 */ /* 0x000ee20000000c00 */
[----:B------:R-:W-:Y:S01]  /*4450*/  UISETP.GE.AND UP0, UPT, UR42, 0x1, UPT ;  /* 0x000000012a00788c */ /* 0x000fe2000bf06270 */
[----:B------:R-:W-:Y:S01]  /*4460*/  @!PT LDS RZ, [RZ] ;  /* 0x00000000fffff984 */ /* 0x000fe20000000800 */
[----:B------:R-:W-:Y:S01]  /*4470*/  @!PT LDS RZ, [RZ] ;  /* 0x00000000fffff984 */ /* 0x000fe20000000800 */
[----:B------:R-:W-:Y:S01]  /*4480*/  @!PT LDS RZ, [RZ] ;  /* 0x00000000fffff984 */ /* 0x000fe20000000800 */
[----:B------:R-:W-:Y:S01]  /*4490*/  @!PT LDS RZ, [RZ] ;  /* 0x00000000fffff984 */ /* 0x000fe20000000800 */
[----:B------:R4:W-:Y:S06]  /*44a0*/  MEMBAR.ALL.CTA ;  /* 0x0000000000007992 */ /* 0x0009ec0000008000 */
[----:B----4-:R-:W4:Y:S01]  /*44b0*/  FENCE.VIEW.ASYNC.S ;  /* 0x00000000000073c6 */ /* 0x010f220000000000 */
[----:B---3--:R-:W-:Y:S11]  /*44c0*/  LOP3.LUT P0, RZ, R6, 0x1, RZ, 0xc0, !PT ;  /* 0x0000000106ff7812 */ /* 0x008ff6000780c0ff */
[----:B------:R-:W-:Y:S02]  /*44d0*/  @!UPT UIADD3 URZ, UPT, UPT, URZ, URZ, URZ ;  /* 0x000000fffffff290 */ /* 0x000fe4000fffe0ff */
[----:B----4-:R-:W-:Y:S01]  /*44e0*/  VOTEU.ANY UP2, P0 ;  /* 0x0000000000ff7886 */ /* 0x010fe20000040100 */
[----:B------:R-:W-:Y:S11]  /*44f0*/  PLOP3.LUT P0, PT, PT, PT, UP2, 0x80, 0x8 ;  /* 0x000000000008781c */ /* 0x000ff60003f0f028 */
[----:B------:R-:W-:Y:S02]  /*4500*/  @!UPT UIADD3 URZ, UPT, UPT, URZ, URZ, URZ ;  /* 0x000000fffffff290 */ /* 0x000fe4000fffe0ff */
[----:B--2---:R-:W-:Y:S02]  /*4510*/  @P0 SHF.R.U32.HI R0, RZ, 0x10, R5 ;  /* 0x00000010ff000819 */ /* 0x004fe40000011605 */
[----:B------:R-:W-:Y:S02]  /*4520*/  @P0 MOV R2, R4 ;  /* 0x0000000400020202 */ /* 0x000fe40000000f00 */
[----:B------:R-:W-:Y:S01]  /*4530*/  @P0 R2UR UR4, R0 ;  /* 0x00000000000402ca */ /* 0x000fe200000e0000 */
[----:B------:R-:W-:Y:S01]  /*4540*/  VIADD R0, R8, 0xa0 ;  /* 0x000000a008007836 */ /* 0x000fe20000000000 */
[----:B------:R-:W-:Y:S02]  /*4550*/  @P0 LOP3.LUT R4, R5, 0xffff, RZ, 0xc0, !PT ;  /* 0x0000ffff05040812 */ /* 0x000fe400078ec0ff */
[----:B------:R-:W-:Y:S02]  /*4560*/  @P0 R2UR UR6, R2 ;  /* 0x00000000020602ca */ /* 0x000fe400000e0000 */
[----:B------:R-:W-:Y:S02]  /*4570*/  PRMT R0, RZ, 0x654, R0 ;  /* 0x00000654ff007816 */ /* 0x000fe40000000000 */
[----:B------:R-:W-:Y:S02]  /*4580*/  @P0 R2UR UR5, R4 ;  /* 0x00000000040502ca */ /* 0x000fe400000e0000 */
[----:B------:R2:W-:Y:S03]  /*4590*/  SYNCS.ARRIVE.TRANS64.RED.A1T0 RZ, [R0+URZ], RZ ;  /* 0x000000ff00ff79a7 */ /* 0x0005e600081004ff */
[----:B------:R-:W-:Y:S04]  /*45a0*/  @UP2 UMOV UR29, UR4 ;  /* 0x00000004001d2c82 */ /* 0x000fe80008000000 */
[----:B------:R-:W-:Y:S04]  /*45b0*/  @UP2 UMOV UR14, UR6 ;  /* 0x00000006000e2c82 */ /* 0x000fe80008000000 */
[----:B------:R-:W-:Y:S01]  /*45c0*/  @UP2 UMOV UR13, UR5 ;  /* 0x00000005000d2c82 */ /* 0x000fe20008000000 */
[----:B------:R-:W-:Y:S05]  /*45d0*/  BRA.U !UP0, `(.L_x_76) ;  /* 0x0000000108c07547 */ /* 0x000fea000b800000 */
[----:B------:R-:W-:Y:S02]  /*45e0*/  UIMAD.WIDE.U32 UR18, UR13, UR51, URZ ;  /* 0x000000330d1272a5 */ /* 0x000fe4000f8e00ff */
[----:B------:R-:W-:Y:S02]  /*45f0*/  UP2UR UR16, UPR, URZ, 0x4 ;  /* 0x00000004ff107883 */ /* 0x000fe40008000000 */
[----:B------:R-:W-:Y:S02]  /*4600*/  UISETP.NE.AND UP2, UPT, UR50, 0x1, UPT ;  /* 0x000000013200788c */ /* 0x000fe4000bf45270 */
[----:B------:R-:W-:Y:S02]  /*4610*/  UIMAD.WIDE.U32 UR26, UR14, UR48, URZ ;  /* 0x000000300e1a72a5 */ /* 0x000fe4000f8e00ff */
[----:B------:R-:W-:Y:S02]  /*4620*/  USEL UR4, UR37, UR41, !UP2 ;  /* 0x0000002925047287 */ /* 0x000fe4000d000000 */
[----:B------:R-:W-:Y:S02]  /*4630*/  UISETP.NE.AND UP0, UPT, UR15, 0x1, UPT ;  /* 0x000000010f00788c */ /* 0x000fe4000bf05270 */
[----:B------:R-:W-:Y:S02]  /*4640*/  UP2UR UR20, UPR, URZ, 0x2 ;  /* 0x00000002ff147883 */ /* 0x000fe40008000000 */
[----:B------:R-:W-:Y:S02]  /*4650*/  UISETP.NE.AND UP1, UPT, UR42, 0x1, UPT ;  /* 0x000000012a00788c */ /* 0x000fe4000bf25270 */
[----:B-1----:R-:W-:Y:S02]  /*4660*/  UIMAD.WIDE.U32 UR8, UR4, UR22, URZ ;  /* 0x00000016040872a5 */ /* 0x002fe4000f8e00ff */
[----:B------:R-:W-:Y:S01]  /*4670*/  USEL UR7, UR38, UR43, !UP0 ;  /* 0x0000002b26077287 */ /* 0x000fe2000c000000 */
[----:B------:R-:W-:Y:S02]  /*4680*/  UMOV UR5, UR19 ;  /* 0x0000001300057c82 */ /* 0x000fe40008000000 */
[----:B------:R-:W-:Y:S02]  /*4690*/  USHF.R.U32.HI UR6, URZ, UR44, UR5 ;  /* 0x0000002cff067299 */ /* 0x000fe40008011605 */
[----:B------:R-:W-:Y:S02]  /*46a0*/  UIMAD.WIDE.U32 UR10, UR7, UR22, URZ ;  /* 0x00000016070a72a5 */ /* 0x000fe4000f8e00ff */
[----:B------:R-:W-:Y:S02]  /*46b0*/  USEL UR6, UR13, UR6, !UP2 ;  /* 0x000000060d067287 */ /* 0x000fe4000d000000 */
[----:B------:R-:W-:Y:S01]  /*46c0*/  UISETP.NE.AND UP2, UPT, UR16, URZ, UPT ;  /* 0x000000ff1000728c */ /* 0x000fe2000bf45270 */
[----:B------:R-:W-:Y:S02]  /*46d0*/  UMOV UR5, UR27 ;  /* 0x0000001b00057c82 */ /* 0x000fe40008000000 */
[----:B------:R-:W-:Y:S03]  /*46e0*/  USHF.R.U32.HI UR12, URZ, UR49, UR5 ;  /* 0x00000031ff0c7299 */ /* 0x000fe60008011605 */
[----:B------:R-:W-:Y:S02]  /*46f0*/  UMOV UR5, UR9 ;  /* 0x0000000900057c82 */ /* 0x000fe40008000000 */
[----:B------:R-:W-:Y:S03]  /*4700*/  @UP1 USHF.R.U32.HI UR4, URZ, UR23, UR5 ;  /* 0x00000017ff041299 */ /* 0x000fe60008011605 */
[----:B------:R-:W-:Y:S01]  /*4710*/  UMOV UR5, UR11 ;  /* 0x0000000b00057c82 */ /* 0x000fe20008000000 */
[----:B------:R-:W-:Y:S02]  /*4720*/  UIMAD UR4, UR42, UR4, URZ ;  /* 0x000000042a0472a4 */ /* 0x000fe4000f8e02ff */
[----:B------:R-:W-:Y:S02]  /*4730*/  @UP1 USHF.R.U32.HI UR7, URZ, UR23, UR5 ;  /* 0x00000017ff071299 */ /* 0x000fe40008011605 */
[----:B------:R-:W-:Y:S02]  /*4740*/  USEL UR5, UR14, UR12, !UP0 ;  /* 0x0000000c0e057287 */ /* 0x000fe4000c000000 */
[----:B------:R-:W-:Y:S02]  /*4750*/  UIMAD.WIDE.U32 UR10, UR6, UR22, URZ ;  /* 0x00000016060a72a5 */ /* 0x000fe4000f8e00ff */
[----:B------:R-:W-:Y:S02]  /*4760*/  UIMAD UR8, UR42, UR7, URZ ;  /* 0x000000072a0872a4 */ /* 0x000fe4000f8e02ff */
[----:B------:R-:W-:Y:S03]  /*4770*/  UISETP.GE.AND UP0, UPT, UR6, UR4, UPT ;  /* 0x000000040600728c */ /* 0x000fe6000bf06270 */
[----:B------:R-:W-:Y:S01]  /*4780*/  UMOV UR4, UR11 ;  /* 0x0000000b00047c82 */ /* 0x000fe20008000000 */
[----:B------:R-:W-:Y:S02]  /*4790*/  UISETP.GE.OR UP0, UPT, UR5, UR8, UP0 ;  /* 0x000000080500728c */ /* 0x000fe40008706670 */
[----:B------:R-:W-:Y:S02]  /*47a0*/  USHF.R.U32.HI UR4, URZ, UR23, UR4 ;  /* 0x00000017ff047299 */ /* 0x000fe40008011604 */
[----:B------:R-:W-:Y:S02]  /*47b0*/  UIMAD.WIDE.U32 UR8, UR5, UR22, URZ ;  /* 0x00000016050872a5 */ /* 0x000fe4000f8e00ff */
[----:B------:R-:W-:Y:S04]  /*47c0*/  USEL UR10, UR6, UR4, !UP1 ;  /* 0x00000004060a7287 */ /* 0x000fe8000c800000 */
[----:B------:R-:W-:Y:S01]  /*47d0*/  UIADD3 UR11, UPT, UPT, -UR10, URZ, URZ ;  /* 0x000000ff0a0b7290 */ /* 0x000fe2000fffe1ff */
[----:B------:R-:W-:Y:S02]  /*47e0*/  @!UP0 UMOV UR4, UR9 ;  /* 0x0000000900048c82 */ /* 0x000fe40008000000 */
[----:B------:R-:W-:Y:S02]  /*47f0*/  @!UP0 USHF.R.U32.HI UR4, URZ, UR23, UR4 ;  /* 0x00000017ff048299 */ /* 0x000fe40008011604 */
[----:B------:R-:W-:Y:S02]  /*4800*/  UIMAD UR8, UR42, UR11, UR6 ;  /* 0x0000000b2a0872a4 */ /* 0x000fe4000f8e0206 */
[----:B------:R-:W-:Y:S02]  /*4810*/  @!UP0 USEL UR4, UR5, UR4, !UP1 ;  /* 0x0000000405048287 */ /* 0x000fe4000c800000 */
[----:B------:R-:W-:Y:S02]  /*4820*/  UISETP.NE.AND UP1, UPT, UR20, URZ, UPT ;  /* 0x000000ff1400728c */ /* 0x000fe4000bf25270 */
[----:B------:R-:W-:Y:S02]  /*4830*/  @!UP0 UIMAD UR8, UR7, UR8, UR4 ;  /* 0x00000008070882a4 */ /* 0x000fe4000f8e0204 */
[----:B------:R-:W-:Y:S02]  /*4840*/  @!UP0 UIADD3 UR9, UPT, UPT, UR10, -UR4, URZ ;  /* 0x800000040a098290 */ /* 0x000fe4000fffe0ff */
[----:B------:R-:W-:Y:S02]  /*4850*/  UIADD3 UR4, UPT, UPT, -UR5, URZ, URZ ;  /* 0x000000ff05047290 */ /* 0x000fe4000fffe1ff */
[----:B------:R-:W-:Y:S02]  /*4860*/  UIADD3 UR7, UPT, UPT, -UR6, URZ, URZ ;  /* 0x000000ff06077290 */ /* 0x000fe4000fffe1ff */
[----:B------:R-:W-:Y:S02]  /*4870*/  @!UP0 UIMAD UR6, UR9, UR42, UR5 ;  /* 0x0000002a090682a4 */ /* 0x000fe4000f8e0205 */
[----:B------:R-:W-:Y:S02]  /*4880*/  UIMAD UR14, UR15, UR4, UR14 ;  /* 0x000000040f0e72a4 */ /* 0x000fe4000f8e020e */
[----:B------:R-:W-:Y:S01]  /*4890*/  UIMAD UR13, UR50, UR7, UR13 ;  /* 0x00000007320d72a4 */ /* 0x000fe2000f8e020d */
[----:B------:R-:W-:Y:S02]  /*48a0*/  @!UP0 UMOV UR5, UR8 ;  /* 0x0000000800058c82 */ /* 0x000fe40008000000 */
[----:B------:R-:W-:Y:S02]  /*48b0*/  UIMAD UR14, UR5, UR15, UR14 ;  /* 0x0000000f050e72a4 */ /* 0x000fe4000f8e020e */
[----:B------:R-:W-:Y:S11]  /*48c0*/  UIMAD UR13, UR6, UR50, UR13 ;  /* 0x00000032060d72a4 */ /* 0x000ff6000f8e020d */
[----:B------:R-:W-:Y:S01]  /*48d0*/  @!UPT UIADD3 URZ, UPT, UPT, URZ, URZ, URZ ;  /* 0x000000fffffff290 */ /* 0x000fe2000fffe0ff */
.L_x_76:
[----:B------:R-:W3:Y:S01]  /*48e0*/  @!UP3 LDCU.128 UR8, c[0x0][0xb10] ;  /* 0x00016200ff08b7ac */ /* 0x000ee20008000c00 */
[----:B------:R-:W-:Y:S02]  /*48f0*/  ISETP.NE.U32.AND P0, PT, RZ, UR30, PT ;  /* 0x0000001eff007c0c */ /* 0x000fe4000bf05070 */
[----:B------:R-:W-:Y:S02]  /*4900*/  SHF.L.U32 R4, R11, 0x1f, RZ ;  /* 0x0000001f0b047819 */ /* 0x000fe400000006ff */
[----:B------:R-:W-:Y:S01]  /*4910*/  ISETP.NE.AND.EX P0, PT, RZ, UR31, PT, P0 ;  /* 0x0000001fff007c0c */ /* 0x000fe2000bf05300 */
[----:B------:R-:W4:Y:S01]  /*4920*/  @!UP3 LDCU UR5, c[0x0][0xb0c] ;  /* 0x00016180ff05b7ac */ /* 0x000f220008000800 */
[----:B------:R-:W-:Y:S02]  /*4930*/  USHF.L.U32 UR35, UR24, 0x6, URZ ;  /* 0x0000000618237899 */ /* 0x000fe400080006ff */
[----:B------:R-:W-:Y:S02]  /*4940*/  USHF.L.U32 UR34, UR28, 0x7, URZ ;  /* 0x000000071c227899 */ /* 0x000fe400080006ff */
[----:B---3--:R-:W-:Y:S07]  /*4950*/  UIMAD.WIDE.U32 UR6, UR14, UR8, URZ ;  /* 0x000000080e0672a5 */ /* 0x008fee000f8e00ff */
[----:B------:R-:W-:Y:S01]  /*4960*/  @!UP3 UMOV UR4, UR7 ;  /* 0x000000070004bc82 */ /* 0x000fe20008000000 */
[----:B----4-:R-:W-:Y:S02]  /*4970*/  @!UP3 UISETP.NE.AND UP0, UPT, UR5, 0x1, UPT ;  /* 0x000000010500b88c */ /* 0x010fe4000bf05270 */
[----:B------:R-:W-:Y:S02]  /*4980*/  @!UP3 USHF.R.U32.HI UR4, URZ, UR9, UR4 ;  /* 0x00000009ff04b299 */ /* 0x000fe40008011604 */
[----:B------:R-:W-:Y:S02]  /*4990*/  UIMAD.WIDE.U32 UR6, UR13, UR11, URZ ;  /* 0x0000000b0d0672a5 */ /* 0x000fe4000f8e00ff */
[----:B------:R-:W-:Y:S02]  /*49a0*/  @!UP3 USEL UR8, UR14, UR4, !UP0 ;  /* 0x000000040e08b287 */ /* 0x000fe4000c000000 */
[----:B------:R-:W-:Y:S03]  /*49b0*/  @!UP3 UISETP.NE.AND UP0, UPT, UR10, 0x1, UPT ;  /* 0x000000010a00b88c */ /* 0x000fe6000bf05270 */
[----:B------:R-:W-:Y:S02]  /*49c0*/  @!UP3 UMOV UR6, UR7 ;  /* 0x000000070006bc82 */ /* 0x000fe40008000000 */
[----:B------:R-:W3:Y:S02]  /*49d0*/  @!UP3 LDCU UR4, c[0x0][0xb20] ;  /* 0x00016400ff04b7ac */ /* 0x000ee40008000800 */
[----:B---3--:R-:W-:Y:S04]  /*49e0*/  @!UP3 USHF.R.U32.HI UR6, URZ, UR4, UR6 ;  /* 0x00000004ff06b299 */ /* 0x008fe80008011606 */
[----:B------:R-:W-:Y:S04]  /*49f0*/  @!UP3 USEL UR6, UR13, UR6, !UP0 ;  /* 0x000000060d06b287 */ /* 0x000fe8000c000000 */
[----:B------:R-:W-:Y:S02]  /*4a00*/  @!UP3 UIADD3 UR4, UPT, UPT, -UR8, UR6, URZ ;  /* 0x000000060804b290 */ /* 0x000fe4000fffe1ff */
[----:B------:R-:W-:Y:S02]  /*4a10*/  @!UP3 UIADD3 UR6, UPT, UPT, UR8, -UR6, URZ ;  /* 0x800000060806b290 */ /* 0x000fe4000fffe0ff */
[----:B------:R-:W-:Y:S02]  /*4a20*/  @!UP3 UIMAD UR14, UR4, UR5, UR14 ;  /* 0x00000005040eb2a4 */ /* 0x000fe4000f8e020e */
[----:B------:R-:W-:Y:S01]  /*4a30*/  @!UP3 UIMAD UR13, UR6, UR10, UR13 ;  /* 0x0000000a060db2a4 */ /* 0x000fe2000f8e020d */
[----:B------:R-:W-:Y:S11]  /*4a40*/  BRA.U UP4, `(.L_x_77) ;  /* 0x0000000104107547 */ /* 0x000ff6000b800000 */
[----:B------:R-:W-:Y:S04]  /*4a50*/  MOV R2, UR39 ;  /* 0x0000002700027c02 */ /* 0x000fe80008000f00 */
[----:B------:R-:W-:Y:S04]  /*4a60*/  SHF.L.U32 R2, R2, 0x1f, RZ ;  /* 0x0000001f02027819 */ /* 0x000fe800000006ff */
[----:B------:R-:W3:Y:S02]  /*4a70*/  SYNCS.PHASECHK.TRANS64.TRYWAIT P1, [UR21+0x88], R2 ;  /* 0x00008802ff0075a7 */ /* 0x000ee40008021115 */
[----:B---3--:R-:W-:Y:S05]  /*4a80*/  @!P1 BRA `(.L_x_78) ;  /* 0x00000040008c9947 */ /* 0x008fea0003800000 */
.L_x_77:
[----:B------:R-:W-:Y:S05]  /*4a90*/  BRA.U !UP6, `(.L_x_79) ;  /* 0x000000010e387547 */ /* 0x000fea000b800000 */
[----:B------:R-:W-:Y:S01]  /*4aa0*/  UPLOP3.LUT UP1, UPT, UPT, UPT, UP5, 0x80, 0x8 ;  /* 0x000000000008789c */ /* 0x000fe20003f2f050 */
[----:B--2---:R-:W-:Y:S01]  /*4ab0*/  HFMA2 R0, -RZ, RZ, 0, 5.9604644775390625e-08 ;  /* 0x00000001ff007431 */ /* 0x004fe200000001ff */
[----:B------:R-:W2:Y:S01]  /*4ac0*/  LDCU.64 UR8, c[0x0][0x358] ;  /* 0x00006b00ff0877ac */ /* 0x000ea20008000a00 */
[----:B------:R-:W-:Y:S03]  /*4ad0*/  IMAD.MOV.U32 R52, RZ, RZ, 0x1 ;  /* 0x00000001ff347424 */ /* 0x000fe600078e00ff */
[----:B------:R-:W-:Y:S05]  /*4ae0*/  PLOP3.LUT P1, PT, PT, PT, UP1, 0x80, 0x8 ;  /* 0x000000000008781c */ /* 0x000fea0003f2f018 */
[----:B------:R-:W3:Y:S01]  /*4af0*/  @UP1 LDCU.64 UR4, c[0x0][0x888] ;  /* 0x00011100ff0417ac */ /* 0x000ee20008000a00 */
[----:B------:R-:W-:Y:S07]  /*4b00*/  @UP1 UIMAD UR6, UR36, UR30, URZ ;  /* 0x0000001e240612a4 */ /* 0x000fee000f8e02ff */
[----:B------:R-:W-:Y:S01]  /*4b10*/  @!P1 PRMT R52, R0, 0x7610, R52 ;  /* 0x0000761000349816 */ /* 0x000fe20000000034 */
[----:B---3--:R-:W-:Y:S06]  /*4b20*/  @UP1 UIMAD.WIDE UR4, UR6, 0x4, UR4 ;  /* 0x00000004060418a5 */ /* 0x008fec000f8e0204 */
[----:B------:R-:W-:Y:S01]  /*4b30*/  IMAD.U32 R6, RZ, RZ, UR4 ;  /* 0x00000004ff067e24 */ /* 0x000fe2000f8e00ff */
[----:B------:R-:W-:Y:S04]  /*4b40*/  MOV R7, UR5 ;  /* 0x0000000500077c02 */ /* 0x000fe80008000f00 */
[----:B------:R-:W3:Y:S01]  /*4b50*/  @!UP1 LDCU UR4, c[0x0][0x880] ;  /* 0x00011000ff0497ac */ /* 0x000ee20008000800 */
[----:B--2--5:R4:W5:Y:S02]  /*4b60*/  @P1 LDG.E R27, desc[UR8][R6.64] ;  /* 0x00000008061b1981 */ /* 0x024964000c1e1900 */
[----:B---34-:R-:W-:Y:S07]  /*4b70*/  @!P1 IMAD.U32 R27, RZ, RZ, UR4 ;  /* 0x00000004ff1b9e24 */ /* 0x018fee000f8e00ff */
.L_x_79:
[----:B-----5:R-:W-:Y:S01]  /*4b80*/  @!P0 FSETP.EQ.AND P2, PT, R27, RZ, PT ;  /* 0x000000ff1b00820b */ /* 0x020fe20003f42000 */
[----:B------:R-:W-:Y:S01]  /*4b90*/  @!UPT UIADD3 URZ, UPT, UPT, URZ, URZ, URZ ;  /* 0x000000fffffff290 */ /* 0x000fe2000fffe0ff */
[----:B------:R-:W-:Y:S11]  /*4ba0*/  @!P0 BRA `(.L_x_80) ;  /* 0x0000000000148947 */ /* 0x000ff60003800000 */
[----:B------:R-:W-:Y:S02]  /*4bb0*/  LOP3.LUT P0, RZ, R52, 0xff, RZ, 0xc0, !PT ;  /* 0x000000ff34ff7812 */ /* 0x000fe4000780c0ff */
[----:B------:R-:W-:Y:S04]  /*4bc0*/  PLOP3.LUT P2, PT, PT, PT, UP1, 0x80, 0x8 ;  /* 0x000000000008781c */ /* 0x000fe80003f4f018 */
[----:B------:R-:W-:Y:S07]  /*4bd0*/  PLOP3.LUT P2, PT, P2, PT, PT, 0x8, 0x80 ;  /* 0x000000000080781c */ /* 0x000fee000174e170 */
[----:B------:R-:W-:Y:S11]  /*4be0*/  @P0 FSETP.EQ.AND P2, PT, R27, RZ, PT ;  /* 0x000000ff1b00020b */ /* 0x000ff60003f42000 */
[----:B------:R-:W-:Y:S02]  /*4bf0*/  @!UPT UIADD3 URZ, UPT, UPT, URZ, URZ, URZ ;  /* 0x000000fffffff290 */ /* 0x000fe4000fffe0ff */
.L_x_80:
[----:B------:R-:W3:Y:S01]  /*4c00*/  SYNCS.PHASECHK.TRANS64.TRYWAIT P0, [UR21+0x60], R4 ;  /* 0x00006004ff0075a7 */ /* 0x000ee20008001115 */
[----:B------:R-:W-:Y:S04]  /*4c10*/  ELECT P1, URZ, PT ;  /* 0x0000000000ff782f */ /* 0x000fe80003820000 */
[----:B------:R-:W-:Y:S01]  /*4c20*/  PLOP3.LUT P1, PT, P2, P1, PT, 0xf2, 0x2f ;  /* 0x00000000002f781c */ /* 0x000fe20001723e72 */
[----:B------:R-:W-:Y:S01]  /*4c30*/  @!UPT UIADD3 URZ, UPT, UPT, URZ, URZ, URZ ;  /* 0x000000fffffff290 */ /* 0x000fe2000fffe0ff */
[----:B---3--:R-:W-:Y:S11]  /*4c40*/  @!P0 BRA `(.L_x_81) ;  /* 0x0000004000348947 */ /* 0x008ff60003800000 */
.L_x_168:
[----:B--2---:R-:W-:Y:S01]  /*4c50*/  @!P1 IADD3 R2, P0, PT, R12, 0x580, RZ ;  /* 0x000005800c029810 */ /* 0x004fe20007f1e0ff */
[----:B------:R-:W-:Y:S01]  /*4c60*/  VOTEU.ALL UP0, P1 ;  /* 0x0000000000ff7886 */ /* 0x000fe20000800000 */
[----:B------:R-:W-:Y:S01]  /*4c70*/  UMOV UR6, 0x0 ;  /* 0x0000000000067882 */ /* 0x000fe20000000000 */
[----:B------:R-:W-:Y:S01]  /*4c80*/  UMOV UR7, 0x10000000 ;  /* 0x1000000000077882 */ /* 0x000fe20000000000 */
[----:B------:R-:W-:Y:S01]  /*4c90*/  @!P1 R2UR UR5, R2 ;  /* 0x00000000020592ca */ /* 0x000fe200000e0000 */
[----:B------:R-:W-:Y:S01]  /*4ca0*/  @!P1 IMAD.X R0, RZ, RZ, R13, P0 ;  /* 0x000000ffff009224 */ /* 0x000fe200000e060d */
[----:B------:R-:W-:Y:S01]  /*4cb0*/  @!UP0 UIADD3 UR32, UPT, UPT, UR21, 0x400, URZ ;  /* 0x0000040015208890 */ /* 0x000fe2000fffe0ff */
[----:B------:R-:W-:Y:S03]  /*4cc0*/  VOTEU.ALL UP0, P1 ;  /* 0x0000000000ff7886 */ /* 0x000fe60000800000 */
[----:B------:R-:W-:Y:S01]  /*4cd0*/  @!P1 R2UR UR4, R0 ;  /* 0x00000000000492ca */ /* 0x000fe200000e0000 */
[----:B------:R-:W-:Y:S06]  /*4ce0*/  @!P1 IMAD.MOV.U32 R0, RZ, RZ, 0x2000 ;  /* 0x00002000ff009424 */ /* 0x000fec00078e00ff */
[----:B------:R-:W-:Y:S06]  /*4cf0*/  IMAD.U32 R6, RZ, RZ, UR5 ;  /* 0x00000005ff067e24 */ /* 0x000fec000f8e00ff */
[----:B------:R-:W-:Y:S01]  /*4d00*/  IMAD.U32 R7, RZ, RZ, UR4 ;  /* 0x00000004ff077e24 */ /* 0x000fe2000f8e00ff */
[----:B------:R-:W-:Y:S04]  /*4d10*/  @!P1 R2UR UR4, R6 ;  /* 0x00000000060492ca */ /* 0x000fe800000e0000 */
[----:B------:R-:W-:Y:S11]  /*4d20*/  @!P1 R2UR UR5, R7 ;  /* 0x00000000070592ca */ /* 0x000ff600000e0000 */
[----:B------:R-:W-:Y:S02]  /*4d30*/  @!UPT UIADD3 URZ, UPT, UPT, URZ, URZ, URZ ;  /* 0x000000fffffff290 */ /* 0x000fe4000fffe0ff */
[----:B------:R2:W-:Y:S01]  /*4d40*/  @!UP0 UTMALDG.3D [UR32], [UR4], desc[UR6] ;  /* 0x00000620040085b4 */ /* 0x0005e20008011000 */
[----:B------:R3:W-:Y:S01]  /*4d50*/  @!P1 SYNCS.ARRIVE.TRANS64.RED.A0TR RZ, [UR21+0x40], R0 ;  /* 0x00004000ffff99a7 */ /* 0x0007e20008300415 */
[----:B--2---:R-:W-:Y:S09]  /*4d60*/  UPRMT UR4, UR47, 0x654, UR33 ;  /* 0x000006542f047896 */ /* 0x004ff20008000021 */
[----:B------:R-:W-:Y:S01]  /*4d70*/  SYNCS.ARRIVE.TRANS64.RED.A1T0 RZ, [UR4], RZ ;  /* 0x000000ffffff79a7 */ /* 0x000fe20008100404 */
[----:B------:R-:W2:Y:S02]  /*4d80*/  SYNCS.PHASECHK.TRANS64.TRYWAIT P0, [UR21+0x68], R4 ;  /* 0x00006804ff0075a7 */ /* 0x000ea40008001115 */
[----:B--23--:R-:W-:Y:S05]  /*4d90*/  @!P0 BRA `(.L_x_82) ;  /* 0x0000003c00f88947 */ /* 0x00cfea0003800000 */
.L_x_170:
[----:B------:R-:W-:Y:S01]  /*4da0*/  @!P1 IADD3 R2, P0, PT, R12, 0x580, RZ ;  /* 0x000005800c029810 */ /* 0x000fe20007f1e0ff */
[----:B------:R-:W-:Y:S01]  /*4db0*/  VOTEU.ALL UP0, P1 ;  /* 0x0000000000ff7886 */ /* 0x000fe20000800000 */
[----:B------:R-:W-:Y:S01]  /*4dc0*/  UMOV UR6, 0x0 ;  /* 0x0000000000067882 */ /* 0x000fe20000000000 */
[----:B------:R-:W-:Y:S01]  /*4dd0*/  UMOV UR7, 0x10000000 ;  /* 0x1000000000077882 */ /* 0x000fe20000000000 */
[----:B------:R-:W-:Y:S01]  /*4de0*/  @!P1 R2UR UR5, R2 ;  /* 0x00000000020592ca */ /* 0x000fe200000e0000 */
[----:B--2---:R-:W-:Y:S01]  /*4df0*/  @!P1 IMAD.X R0, RZ, RZ, R13, P0 ;  /* 0x000000ffff009224 */ /* 0x004fe200000e060d */
[----:B------:R-:W-:Y:S02]  /*4e00*/  @!UP0 UIADD3 UR26, UPT, UPT, UR34, 0x20, URZ ;  /* 0x00000020221a8890 */ /* 0x000fe4000fffe0ff */
[----:B------:R-:W-:Y:S02]  /*4e10*/  @!UP0 UIADD3 UR24, UPT, UPT, UR21, 0x2400, URZ ;  /* 0x0000240015188890 */ /* 0x000fe4000fffe0ff */
[----:B------:R-:W-:Y:S01]  /*4e20*/  @!P1 R2UR UR4, R0 ;  /* 0x00000000000492ca */ /* 0x000fe200000e0000 */
[----:B------:R-:W-:Y:S01]  /*4e30*/  VOTEU.ALL UP0, P1 ;  /* 0x0000000000ff7886 */ /* 0x000fe20000800000 */
[----:B------:R-:W-:Y:S01]  /*4e40*/  UMOV UR27, UR35 ;  /* 0x00000023001b7c82 */ /* 0x000fe20008000000 */
[----:B------:R-:W-:Y:S01]  /*4e50*/  UMOV UR28, UR36 ;  /* 0x00000024001c7c82 */ /* 0x000fe20008000000 */
[----:B------:R-:W-:Y:S03]  /*4e60*/  @!P1 IMAD.MOV.U32 R0, RZ, RZ, 0x2000 ;  /* 0x00002000ff009424 */ /* 0x000fe600078e00ff */
        /* <DEDUP_REMOVED lines=11> */
.L_x_172:
[----:B------:R-:W-:Y:S01]  /*4f20*/  @!P1 IADD3 R2, P0, PT, R12, 0x580, RZ ;  /* 0x000005800c029810 */ /* 0x000fe20007f1e0ff */
[----:B------:R-:W-:Y:S01]  /*4f30*/  VOTEU.ALL UP0, P1 ;  /* 0x0000000000ff7886 */ /* 0x000fe20000800000 */
[----:B------:R-:W-:Y:S01]  /*4f40*/  UMOV UR6, 0x0 ;  /* 0x0000000000067882 */ /* 0x000fe20000000000 */
[----:B------:R-:W-:Y:S01]  /*4f50*/  UMOV UR7, 0x10000000 ;  /* 0x1000000000077882 */ /* 0x000fe20000000000 */
[----:B------:R-:W-:Y:S01]  /*4f60*/  @!P1 R2UR UR5, R2 ;  /* 0x00000000020592ca */ /* 0x000fe200000e0000 */
[----:B--2---:R-:W-:Y:S01]  /*4f70*/  @!P1 IMAD.X R0, RZ, RZ, R13, P0 ;  /* 0x000000ffff009224 */ /* 0x004fe200000e060d */
[----:B------:R-:W-:Y:S01]  /*4f80*/  @!UP0 UIADD3 UR18, UPT, UPT, UR34, 0x40, URZ ;  /* 0x0000004022128890 */ /* 0x000fe2000fffe0ff */
[----:B------:R-:W-:Y:S01]  /*4f90*/  VIADD R10, R10, 0x1 ;  /* 0x000000010a0a7836 */ /* 0x000fe20000000000 */
        /* <DEDUP_REMOVED lines=17> */
.L_x_174:
[----:B------:R-:W-:Y:S01]  /*50b0*/  @!P1 IADD3 R2, P0, PT, R12, 0x580, RZ ;  /* 0x000005800c029810 */ /* 0x000fe20007f1e0ff */
[----:B------:R-:W-:Y:S01]  /*50c0*/  VOTEU.ALL UP0, P1 ;  /* 0x0000000000ff7886 */ /* 0x000fe20000800000 */
[----:B------:R-:W-:Y:S01]  /*50d0*/  UMOV UR6, 0x0 ;  /* 0x0000000000067882 */ /* 0x000fe20000000000 */
[----:B------:R-:W-:Y:S01]  /*50e0*/  UMOV UR7, 0x10000000 ;  /* 0x1000000000077882 */ /* 0x000fe20000000000 */
[----:B------:R-:W-:Y:S01]  /*50f0*/  @!P1 R2UR UR5, R2 ;  /* 0x00000000020592ca */ /* 0x000fe200000e0000 */
[----:B--2---:R-:W-:Y:S01]  /*5100*/  @!P1 IMAD.X R0, RZ, RZ, R13, P0 ;  /* 0x000000ffff009224 */ /* 0x004fe200000e060d */
[----:B------:R-:W-:Y:S01]  /*5110*/  @!UP0 UIADD3 UR10, UPT, UPT, UR34, 0x60, URZ ;  /* 0x00000060220a8890 */ /* 0x000fe2000fffe0ff */
[----:B------:R-:W-:Y:S01]  /*5120*/  R2UR UR16, R54 ;  /* 0x00000000361072ca */ /* 0x000fe200000e0000 */
[----:B------:R-:W-:Y:S01]  /*5130*/  @!UP0 UIADD3 UR8, UPT, UPT, UR21, 0x6400, URZ ;  /* 0x0000640015088890 */ /* 0x000fe2000fffe0ff */
[----:B------:R-:W-:Y:S01]  /*5140*/  ISETP.NE.AND P0, PT, R10, 0x2, PT ;  /* 0x000000020a00780c */ /* 0x000fe20003f05270 */
[----:B------:R-:W-:Y:S01]  /*5150*/  @!UP0 UIADD3 UR9, UPT, UPT, UR21, 0x58, URZ ;  /* 0x0000005815098890 */ /* 0x000fe2000fffe0ff */
[----:B------:R-:W-:Y:S01]  /*5160*/  @!P1 R2UR UR4, R0 ;  /* 0x00000000000492ca */ /* 0x000fe200000e0000 */
[----:B------:R-:W-:Y:S01]  /*5170*/  VOTEU.ALL UP0, P1 ;  /* 0x0000000000ff7886 */ /* 0x000fe20000800000 */
[----:B------:R-:W-:Y:S01]  /*5180*/  UMOV UR11, UR35 ;  /* 0x00000023000b7c82 */ /* 0x000fe20008000000 */
[----:B------:R-:W-:Y:S01]  /*5190*/  UMOV UR12, UR36 ;  /* 0x00000024000c7c82 */ /* 0x000fe20008000000 */
[----:B------:R-:W-:Y:S01]  /*51a0*/  SEL R0, RZ, 0x1, P0 ;  /* 0x00000001ff007807 */ /* 0x000fe20000000000 */
[----:B------:R-:W-:Y:S01]  /*51b0*/  UIADD3 UR24, UPT, UPT, UR14, UR63, URZ ;  /* 0x0000003f0e187290 */ /* 0x000fe2000fffe0ff */
[----:B------:R-:W-:Y:S01]  /*51c0*/  IMAD.U32 R4, RZ, RZ, UR5 ;  /* 0x00000005ff047e24 */ /* 0x000fe2000f8e00ff */
[----:B------:R-:W-:Y:S01]  /*51d0*/  LOP3.LUT R11, R11, 0x1, RZ, 0x3c, !PT ;  /* 0x000000010b0b7812 */ /* 0x000fe200078e3cff */
[----:B------:R-:W-:Y:S01]  /*51e0*/  UMOV UR36, UR29 ;  /* 0x0000001d00247c82 */ /* 0x000fe20008000000 */
[----:B------:R-:W-:Y:S01]  /*51f0*/  LOP3.LUT R9, R9, R0, RZ, 0x3c, !PT ;  /* 0x0000000009097212 */ /* 0x000fe200078e3cff */
[----:B------:R-:W-:Y:S01]  /*5200*/  UIADD3 UR28, UPT, UPT, UR13, UR16, URZ ;  /* 0x000000100d1c7290 */ /* 0x000fe2000fffe0ff */
[----:B------:R-:W-:Y:S01]  /*5210*/  SEL R10, R10, RZ, P0 ;  /* 0x000000ff0a0a7207 */ /* 0x000fe20000000000 */
[----:B------:R-:W-:Y:S01]  /*5220*/  UPLOP3.LUT UP4, UPT, UPT, UPT, UPT, 0x80, 0x8 ;  /* 0x000000000008789c */ /* 0x000fe20003f8f070 */
[----:B------:R-:W-:Y:S01]  /*5230*/  IMAD.U32 R5, RZ, RZ, UR4 ;  /* 0x00000004ff057e24 */ /* 0x000fe2000f8e00ff */
[----:B------:R-:W-:Y:S04]  /*5240*/  @!P1 R2UR UR4, R4 ;  /* 0x00000000040492ca */ /* 0x000fe800000e0000 */
[----:B------:R-:W-:Y:S11]  /*5250*/  @!P1 R2UR UR5, R5 ;  /* 0x00000000050592ca */ /* 0x000ff600000e0000 */
[----:B------:R-:W-:Y:S02]  /*5260*/  @!UPT UIADD3 URZ, UPT, UPT, URZ, URZ, URZ ;  /* 0x000000fffffff290 */ /* 0x000fe4000fffe0ff */
[----:B------:R2:W-:Y:S01]  /*5270*/  @!UP0 UTMALDG.3D [UR8], [UR4], desc[UR6] ;  /* 0x00000608040085b4 */ /* 0x0005e20008011000 */
[----:B------:R2:W-:Y:S01]  /*5280*/  @!P1 SYNCS.ARRIVE.TRANS64.RED.A0TR RZ, [UR21+0x58], R3 ;  /* 0x00005803ffff99a7 */ /* 0x0005e20008300415 */
[----:B------:R-:W-:Y:S01]  /*5290*/  SYNCS.ARRIVE.TRANS64.RED.A1T0 RZ, [UR40], RZ ;  /* 0x000000ffffff79a7 */ /* 0x000fe20008100428 */
[----:B------:R-:W-:Y:S05]  /*52a0*/  BRA.U UP2, `(.L_x_85) ;  /* 0xfffffff102507547 */ /* 0x000fea000b83ffff */
[----:B------:R-:W-:-:S04]  /*52b0*/  SHF.L.U32 R2, R11, 0x1f, RZ ;  /* 0x0000001f0b027819 */ /* 0x000fc800000006ff */
[----:B------:R-:W3:Y:S02]  /*52c0*/  SYNCS.PHASECHK.TRANS64.TRYWAIT P0, [UR21+0x60], R2 ;  /* 0x00006002ff0075a7 */ /* 0x000ee40008001115 */
[----:B---3--:R-:W-:Y:S05]  /*52d0*/  @!P0 BRA `(.L_x_86) ;  /* 0x0000003800f08947 */ /* 0x008fea0003800000 */
.L_x_176:
[----:B------:R-:W4:Y:S02]  /*52e0*/  SYNCS.PHASECHK.TRANS64.TRYWAIT P0, [UR21+0x68], R2 ;  /* 0x00006802ff0075a7 */ /* 0x000f240008001115 */
[----:B----4-:R-:W-:Y:S05]  /*52f0*/  @!P0 BRA `(.L_x_87) ;  /* 0x0000003c00008947 */ /* 0x010fea0003800000 */
.L_x_178:
[----:B------:R-:W4:Y:S02]  /*5300*/  SYNCS.PHASECHK.TRANS64.TRYWAIT P0, [UR21+0x70], R2 ;  /* 0x00007002ff0075a7 */ /* 0x000f240008001115 */
[----:B----4-:R-:W-:Y:S05]  /*5310*/  @!P0 BRA `(.L_x_88) ;  /* 0x0000003c00108947 */ /* 0x010fea0003800000 */
.L_x_180:
[----:B---3--:R-:W-:-:S07]  /*5320*/  MOV R0, UR21 ;  /* 0x0000001500007c02 */ /* 0x008fce0008000f00 */
.L_x_89:
[----:B---3--:R-:W-:-:S04]  /*5330*/  SHF.L.U32 R2, R11, 0x1f, RZ ;  /* 0x0000001f0b027819 */ /* 0x008fc800000006ff */
[----:B------:R3:W4:Y:S03]  /*5340*/  SYNCS.PHASECHK.TRANS64.TRYWAIT P0, [R0+URZ+0x78], R2 ;  /* 0x00007802000075a7 */ /* 0x00072600080011ff */
[----:B----4-:R-:W-:Y:S05]  /*5350*/  @!P0 NANOSLEEP.SYNCS 0x989680 ;  /* 0x009896800000895d */ /* 0x010fea0003900000 */
[----:B------:R-:W4:Y:S02]  /*5360*/  @!P0 SYNCS.PHASECHK.TRANS64 P0, [R0+URZ+0x78], R2 ;  /* 0x00007802000085a7 */ /* 0x000f2400080010ff */
[----:B-12-4-:R-:W-:Y:S05]  /*5370*/  @P0 EXIT ;  /* 0x000000000000094d */ /* 0x016fea0003800000 */
[----:B------:R-:W-:Y:S05]  /*5380*/  BRA `(.L_x_89) ;  /* 0xfffffffc00e87947 */ /* 0x000fea000383ffff */
.L_x_74:
[----:B------:R-:W-:-:S06]  /*5390*/  UISETP.GE.AND UP0, UPT, UR18, 0x4, UPT ;  /* 0x000000041200788c */ /* 0x000fcc000bf06270 */
[----:B------:R-:W-:-:S13]  /*53a0*/  PLOP3.LUT P0, PT, PT, PT, UP0, 0x80, 0x8 ;  /* 0x000000000008781c */ /* 0x000fda0003f0f008 */
[----:B-1----:R-:W-:Y:S05]  /*53b0*/  @!P0 EXIT ;  /* 0x000000000000894d */ /* 0x002fea0003800000 */
[----:B------:R-:W-:Y:S01]  /*53c0*/  BAR.SYNC.DEFER_BLOCKING 0x6, 0xa0 ;  /* 0x0182800000007b1d */ /* 0x000fe20000010000 */
[C---:B------:R-:W-:Y:S01]  /*53d0*/  IMAD.SHL.U32 R6, R64.reuse, 0x20, RZ ;  /* 0x0000002040067824 */ /* 0x040fe200078e00ff */
[C---:B------:R-:W-:Y:S01]  /*53e0*/  R2P PR, R64.reuse, 0x6 ;  /* 0x0000000640007804 */ /* 0x040fe20000000000 */
[C---:B------:R-:W-:Y:S01]  /*53f0*/  IMAD.SHL.U32 R2, R64.reuse, 0x4, RZ ;  /* 0x0000000440027824 */ /* 0x040fe200078e00ff */
[----:B------:R-:W-:Y:S01]  /*5400*/  CS2R R58, SRZ ;  /* 0x00000000003a7805 */ /* 0x000fe2000001ff00 */
[----:B------:R-:W-:Y:S01]  /*5410*/  IMAD.U32 R23, R64, 0x10000, RZ ;  /* 0x0001000040177824 */ /* 0x000fe200078e00ff */
[----:B------:R-:W-:Y:S01]  /*5420*/  UMOV UR44, 0x400 ;  /* 0x00000400002c7882 */ /* 0x000fe20000000000 */
[----:B------:R-:W1:Y:S01]  /*5430*/  LDCU.64 UR4, c[0x0][0x890] ;  /* 0x00011200ff0477ac */ /* 0x000e620008000a00 */
[----:B------:R-:W2:Y:S01]  /*5440*/  LDC.64 R50, c[0x0][0x8b0] ;  /* 0x00022c00ff327b82 */ /* 0x000ea20000000a00 */
[----:B------:R-:W-:Y:S01]  /*5450*/  LOP3.LUT R3, R6, 0xe0, RZ, 0xc0, !PT ;  /* 0x000000e006037812 */ /* 0x000fe200078ec0ff */
[----:B------:R-:W-:Y:S01]  /*5460*/  IMAD.SHL.U32 R26, R64, 0x10, RZ ;  /* 0x00000010401a7824 */ /* 0x000fe200078e00ff */
[----:B------:R-:W-:Y:S01]  /*5470*/  ULEA UR44, UR47, UR44, 0x18 ;  /* 0x0000002c2f2c7291 */ /* 0x000fe2000f8ec0ff */
[----:B------:R-:W-:Y:S01]  /*5480*/  LOP3.LUT R6, R6, 0x100, RZ, 0xc0, !PT ;  /* 0x0000010006067812 */ /* 0x000fe200078ec0ff */
[----:B------:R-:W-:Y:S01]  /*5490*/  IMAD.MOV.U32 R63, RZ, RZ, 0x10 ;  /* 0x00000010ff3f7424 */ /* 0x000fe200078e00ff */
[----:B------:R-:W-:Y:S01]  /*54a0*/  LOP3.LUT R2, R3, 0x1c, R2, 0xf8, !PT ;  /* 0x0000001c03027812 */ /* 0x000fe200078ef802 */
[----:B------:R-:W-:Y:S01]  /*54b0*/  IMAD.MOV.U32 R62, RZ, RZ, 0x20 ;  /* 0x00000020ff3e7424 */ /* 0x000fe200078e00ff */
[----:B------:R-:W3:Y:S01]  /*54c0*/  LDC.64 R48, c[0x0][0x8a8] ;  /* 0x00022a00ff307b82 */ /* 0x000ee20000000a00 */
[----:B------:R-:W-:Y:S01]  /*54d0*/  SHF.R.U32.HI R3, RZ, 0x2, R64 ;  /* 0x00000002ff037819 */ /* 0x000fe20000011640 */
[----:B------:R-:W-:Y:S01]  /*54e0*/  IMAD.MOV.U32 R61, RZ, RZ, 0x1 ;  /* 0x00000001ff3d7424 */ /* 0x000fe200078e00ff */
[----:B------:R-:W-:Y:S01]  /*54f0*/  LOP3.LUT R23, R23, 0x600000, RZ, 0xc0, !PT ;  /* 0x0060000017177812 */ /* 0x000fe200078ec0ff */
[----:B------:R-:W-:Y:S01]  /*5500*/  IMAD.MOV.U32 R22, RZ, RZ, RZ ;  /* 0x000000ffff167224 */ /* 0x000fe200078e00ff */
[----:B------:R-:W-:Y:S01]  /*5510*/  LOP3.LUT R26, R6, 0x600, R26, 0xf8, !PT ;  /* 0x00000600061a7812 */ /* 0x000fe200078ef81a */
[----:B------:R-:W-:Y:S01]  /*5520*/  IMAD.MOV.U32 R60, RZ, RZ, RZ ;  /* 0x000000ffff3c7224 */ /* 0x000fe200078e00ff */
[----:B------:R-:W-:Y:S01]  /*5530*/  LOP3.LUT R2, R2, 0x4, R3, 0x78, !PT ;  /* 0x0000000402027812 */ /* 0x000fe200078e7803 */
[----:B------:R-:W4:Y:S01]  /*5540*/  LDS R0, [UR44+0x140] ;  /* 0x0001402cff007984 */ /* 0x000f220008000800 */
[----:B-1----:R-:W-:Y:S01]  /*5550*/  IMAD.U32 R66, RZ, RZ, UR4 ;  /* 0x00000004ff427e24 */ /* 0x002fe2000f8e00ff */
[----:B------:R-:W-:Y:S01]  /*5560*/  UIADD3 UR4, UPT, UPT, UR44, 0x400, URZ ;  /* 0x000004002c047890 */ /* 0x000fe2000fffe0ff */
[----:B------:R-:W-:Y:S01]  /*5570*/  LOP3.LUT R26, R26, R2, RZ, 0xfc, !PT ;  /* 0x000000021a1a7212 */ /* 0x000fe200078efcff */
[----:B------:R-:W-:Y:S01]  /*5580*/  IMAD.U32 R65, RZ, RZ, UR5 ;  /* 0x00000005ff417e24 */ /* 0x000fe2000f8e00ff */
[----:B------:R-:W-:Y:S01]  /*5590*/  LOP3.LUT R64, R64, 0x60, RZ, 0xc0, !PT ;  /* 0x0000006040407812 */ /* 0x000fe200078ec0ff */
[----:B------:R-:W1:Y:S01]  /*55a0*/  LDCU UR60, c[0x0][0x370] ;  /* 0x00006e00ff3c77ac */ /* 0x000e620008000800 */
[----:B------:R-:W-:Y:S01]  /*55b0*/  SEL R63, R63, 0xfffffff0, !P2 ;  /* 0xfffffff03f3f7807 */ /* 0x000fe20005000000 */
[----:B------:R-:W-:Y:S01]  /*55c0*/  IMAD.U32 R56, RZ, RZ, UR4 ;  /* 0x00000004ff387e24 */ /* 0x000fe2000f8e00ff */
[----:B------:R-:W-:Y:S01]  /*55d0*/  SEL R62, R62, 0xffffffe0, !P1 ;  /* 0xffffffe03e3e7807 */ /* 0x000fe20004800000 */
[----:B------:R-:W1:Y:S01]  /*55e0*/  LDCU UR43, c[0x0][0xb0c] ;  /* 0x00016180ff2b77ac */ /* 0x000e620008000800 */
[----:B------:R-:W1:Y:S01]  /*55f0*/  LDCU UR39, c[0x0][0xb30] ;  /* 0x00016600ff2777ac */ /* 0x000e620008000800 */
[----:B------:R-:W1:Y:S01]  /*5600*/  LDCU.64 UR54, c[0x0][0x888] ;  /* 0x00011100ff3677ac */ /* 0x000e620008000a00 */
[----:B------:R-:W1:Y:S01]  /*5610*/  LDCU.64 UR40, c[0x0][0xb28] ;  /* 0x00016500ff2877ac */ /* 0x000e620008000a00 */
[----:B------:R-:W1:Y:S01]  /*5620*/  LDCU.128 UR56, c[0x0][0xb10] ;  /* 0x00016200ff3877ac */ /* 0x000e620008000c00 */
[----:B------:R-:W1:Y:S01]  /*5630*/  LDCU UR53, c[0x0][0x374] ;  /* 0x00006e80ff3577ac */ /* 0x000e620008000800 */
[----:B------:R-:W-:Y:S01]  /*5640*/  UMOV UR52, URZ ;  /* 0x000000ff00347c82 */ /* 0x000fe20008000000 */
[----:B------:R-:W-:Y:S01]  /*5650*/  UMOV UR46, URZ ;  /* 0x000000ff002e7c82 */ /* 0x000fe20008000000 */
[----:B-1234-:R-:W-:-:S07]  /*5660*/  IMAD.IADD R23, R0, 0x1, R23 ;  /* 0x0000000100177824 */ /* 0x01efce00078e0217 */
.L_x_133:
[C---:B------:R-:W-:Y:S02]  /*5670*/  LEA R3, R58.reuse, UR44, 0x3 ;  /* 0x0000002c3a037c11 */ /* 0x040fe4000f8e18ff */
[----:B------:R-:W-:Y:S02]  /*5680*/  SHF.L.U32 R0, R59, 0x1f, RZ ;  /* 0x0000001f3b007819 */ /* 0x000fe400000006ff */
[----:B-1----:R-:W-:Y:S02]  /*5690*/  LEA R4, R58, UR44, 0x4 ;  /* 0x0000002c3a047c11 */ /* 0x002fe4000f8e20ff */
[----:B------:R-:W1:Y:S02]  /*56a0*/  SYNCS.PHASECHK.TRANS64.TRYWAIT P0, [R3+URZ+0x90], R0 ;  /* 0x00009000030075a7 */ /* 0x000e6400080011ff */
[----:B-1----:R-:W-:Y:S05]  /*56b0*/  @!P0 BRA `(.L_x_90) ;  /* 0x0000003800408947 */ /* 0x002fea0003800000 */
.L_x_181:
        /* <DEDUP_REMOVED lines=8> */
[----:B--2---:R-:W-:Y:S11]  /*5740*/  LOP3.LUT P0, RZ, R6, 0x1, RZ, 0xc0, !PT ;  /* 0x0000000106ff7812 */ /* 0x004ff6000780c0ff */
[----:B------:R-:W-:Y:S02]  /*5750*/  @!UPT UIADD3 URZ, UPT, UPT, URZ, URZ, URZ ;  /* 0x000000fffffff290 */ /* 0x000fe4000fffe0ff */
[----:B---3--:R-:W-:Y:S01]  /*5760*/  VOTEU.ANY UP1, P0 ;  /* 0x0000000000ff7886 */ /* 0x008fe20000020100 */
[----:B------:R-:W-:Y:S01]  /*5770*/  PLOP3.LUT P0, PT, PT, PT, UP1, 0x80, 0x8 ;  /* 0x000000000008781c */ /* 0x000fe20003f0f018 */
[----:B------:R-:W-:Y:S11]  /*5780*/  UP2UR UR62, UPR, URZ, 0x2 ;  /* 0x00000002ff3e7883 */ /* 0x000ff60008000000 */
[----:B------:R-:W-:Y:S01]  /*5790*/  @!UPT UIADD3 URZ, UPT, UPT, URZ, URZ, URZ ;  /* 0x000000fffffff290 */ /* 0x000fe2000fffe0ff */
[----:B-1----:R-:W-:Y:S02]  /*57a0*/  @P0 SHF.R.U32.HI R0, RZ, 0x10, R5 ;  /* 0x00000010ff000819 */ /* 0x002fe40000011605 */
        /* <DEDUP_REMOVED lines=12> */
[----:B------:R-:W2:Y:S01]  /*5870*/  LDCU UR12, c[0x0][0xb20] ;  /* 0x00016400ff0c77ac */ /* 0x000ea20008000800 */
[----:B------:R-:W-:Y:S02]  /*5880*/  UIMAD.WIDE.U32 UR4, UR53, UR59, URZ ;  /* 0x0000003b350472a5 */ /* 0x000fe4000f8e00ff */
[----:B------:R-:W-:Y:S02]  /*5890*/  UIMAD.WIDE.U32 UR6, UR60, UR56, URZ ;  /* 0x000000383c0672a5 */ /* 0x000fe4000f8e00ff */
[----:B------:R-:W-:Y:S02]  /*58a0*/  UISETP.NE.AND UP0, UPT, UR58, 0x1, UPT ;  /* 0x000000013a00788c */ /* 0x000fe4000bf05270 */
[----:B------:R-:W-:Y:S02]  /*58b0*/  UIMAD.WIDE.U32 UR8, UR37, UR59, URZ ;  /* 0x0000003b250872a5 */ /* 0x000fe4000f8e00ff */
[----:B------:R-:W-:Y:S02]  /*58c0*/  UIMAD.WIDE.U32 UR10, UR38, UR56, URZ ;  /* 0x00000038260a72a5 */ /* 0x000fe4000f8e00ff */
[----:B------:R-:W-:Y:S02]  /*58d0*/  UISETP.NE.AND UP1, UPT, UR43, 0x1, UPT ;  /* 0x000000012b00788c */ /* 0x000fe4000bf25270 */
[----:B------:R-:W-:Y:S01]  /*58e0*/  UISETP.NE.AND UP2, UPT, UR42, 0x1, UPT ;  /* 0x000000012a00788c */ /* 0x000fe2000bf45270 */
[----:B------:R-:W-:Y:S02]  /*58f0*/  UMOV UR4, UR5 ;  /* 0x0000000500047c82 */ /* 0x000fe40008000000 */
[----:B--2---:R-:W-:Y:S03]  /*5900*/  USHF.R.U32.HI UR5, URZ, UR12, UR4 ;  /* 0x0000000cff057299 */ /* 0x004fe60008011604 */
[----:B------:R-:W-:Y:S02]  /*5910*/  UMOV UR4, UR7 ;  /* 0x0000000700047c82 */ /* 0x000fe40008000000 */
[----:B------:R-:W-:Y:S02]  /*5920*/  USHF.R.U32.HI UR7, URZ, UR57, UR4 ;  /* 0x00000039ff077299 */ /* 0x000fe40008011604 */
[----:B------:R-:W-:Y:S02]  /*5930*/  USEL UR4, UR53, UR5, !UP0 ;  /* 0x0000000535047287 */ /* 0x000fe4000c000000 */
[----:B------:R-:W-:Y:S01]  /*5940*/  USEL UR7, UR60, UR7, !UP1 ;  /* 0x000000073c077287 */ /* 0x000fe2000c800000 */
[----:B------:R-:W-:Y:S01]  /*5950*/  UMOV UR5, UR9 ;  /* 0x0000000900057c82 */ /* 0x000fe20008000000 */
[----:B------:R-:W-:Y:S02]  /*5960*/  UIMAD.WIDE.U32 UR8, UR4, UR40, URZ ;  /* 0x00000028040872a5 */ /* 0x000fe4000f8e00ff */
[----:B------:R-:W-:Y:S03]  /*5970*/  USHF.R.U32.HI UR6, URZ, UR12, UR5 ;  /* 0x0000000cff067299 */ /* 0x000fe60008011605 */
[----:B------:R-:W-:Y:S01]  /*5980*/  UMOV UR5, UR11 ;  /* 0x0000000b00057c82 */ /* 0x000fe20008000000 */
[----:B------:R-:W-:Y:S02]  /*5990*/  UIMAD.WIDE.U32 UR10, UR7, UR40, URZ ;  /* 0x00000028070a72a5 */ /* 0x000fe4000f8e00ff */
[----:B------:R-:W-:Y:S02]  /*59a0*/  USHF.R.U32.HI UR12, URZ, UR57, UR5 ;  /* 0x00000039ff0c7299 */ /* 0x000fe40008011605 */
[----:B------:R-:W-:Y:S01]  /*59b0*/  USEL UR6, UR37, UR6, !UP0 ;  /* 0x0000000625067287 */ /* 0x000fe2000c000000 */
[----:B------:R-:W-:Y:S02]  /*59c0*/  UMOV UR5, UR9 ;  /* 0x0000000900057c82 */ /* 0x000fe40008000000 */
[----:B------:R-:W-:Y:S01]  /*59d0*/  UMOV UR10, UR11 ;  /* 0x0000000b000a7c82 */ /* 0x000fe20008000000 */
[----:B------:R-:W-:Y:S02]  /*59e0*/  @UP2 USHF.R.U32.HI UR4, URZ, UR41, UR5 ;  /* 0x00000029ff042299 */ /* 0x000fe40008011605 */
[----:B------:R-:W-:Y:S02]  /*59f0*/  @UP2 USHF.R.U32.HI UR7, URZ, UR41, UR10 ;  /* 0x00000029ff072299 */ /* 0x000fe4000801160a */
[----:B------:R-:W-:Y:S02]  /*5a00*/  UIMAD UR4, UR42, UR4, URZ ;  /* 0x000000042a0472a4 */ /* 0x000fe4000f8e02ff */
[----:B------:R-:W-:Y:S02]  /*5a10*/  UIMAD.WIDE.U32 UR10, UR6, UR40, URZ ;  /* 0x00000028060a72a5 */ /* 0x000fe4000f8e00ff */
[----:B------:R-:W-:Y:S02]  /*5a20*/  USEL UR5, UR38, UR12, !UP1 ;  /* 0x0000000c26057287 */ /* 0x000fe4000c800000 */
[----:B------:R-:W-:Y:S02]  /*5a30*/  UIMAD UR8, UR42, UR7, URZ ;  /* 0x000000072a0872a4 */ /* 0x000fe4000f8e02ff */
[----:B------:R-:W-:Y:S03]  /*5a40*/  UISETP.GE.AND UP0, UPT, UR6, UR4, UPT ;  /* 0x000000040600728c */ /* 0x000fe6000bf06270 */
[----:B------:R-:W-:Y:S01]  /*5a50*/  UMOV UR4, UR11 ;  /* 0x0000000b00047c82 */ /* 0x000fe20008000000 */
[----:B------:R-:W-:Y:S02]  /*5a60*/  UISETP.GE.OR UP0, UPT, UR5, UR8, UP0 ;  /* 0x000000080500728c */ /* 0x000fe40008706670 */
[----:B------:R-:W-:Y:S02]  /*5a70*/  USHF.R.U32.HI UR4, URZ, UR41, UR4 ;  /* 0x00000029ff047299 */ /* 0x000fe40008011604 */
[----:B------:R-:W-:Y:S02]  /*5a80*/  UIMAD.WIDE.U32 UR8, UR5, UR40, URZ ;  /* 0x00000028050872a5 */ /* 0x000fe4000f8e00ff */
[----:B------:R-:W-:Y:S02]  /*5a90*/  USEL UR11, UR6, UR4, !UP2 ;  /* 0x00000004060b7287 */ /* 0x000fe4000d000000 */
[----:B------:R-:W-:Y:S02]  /*5aa0*/  UIADD3 UR8, UPT, UPT, -UR5, URZ, URZ ;  /* 0x000000ff05087290 */ /* 0x000fe4000fffe1ff */
[----:B------:R-:W-:Y:S01]  /*5ab0*/  UIADD3 UR10, UPT, UPT, -UR11, URZ, URZ ;  /* 0x000000ff0b0a7290 */ /* 0x000fe2000fffe1ff */
[----:B------:R-:W-:Y:S01]  /*5ac0*/  @!UP0 UMOV UR4, UR9 ;  /* 0x0000000900048c82 */ /* 0x000fe20008000000 */
[----:B------:R-:W-:Y:S02]  /*5ad0*/  UIADD3 UR9, UPT, UPT, -UR6, URZ, URZ ;  /* 0x000000ff06097290 */ /* 0x000fe4000fffe1ff */
[----:B------:R-:W-:Y:S02]  /*5ae0*/  @!UP0 USHF.R.U32.HI UR4, URZ, UR41, UR4 ;  /* 0x00000029ff048299 */ /* 0x000fe40008011604 */
[----:B------:R-:W-:Y:S02]  /*5af0*/  UIMAD UR10, UR42, UR10, UR6 ;  /* 0x0000000a2a0a72a4 */ /* 0x000fe4000f8e0206 */
[----:B------:R-:W-:Y:S04]  /*5b00*/  @!UP0 USEL UR4, UR5, UR4, !UP2 ;  /* 0x0000000405048287 */ /* 0x000fe8000d000000 */
[----:B------:R-:W-:Y:S02]  /*5b10*/  @!UP0 UIMAD UR10, UR7, UR10, UR4 ;  /* 0x0000000a070a82a4 */ /* 0x000fe4000f8e0204 */
[----:B------:R-:W-:Y:S02]  /*5b20*/  @!UP0 UIADD3 UR11, UPT, UPT, UR11, -UR4, URZ ;  /* 0x800000040b0b8290 */ /* 0x000fe4000fffe0ff */
[----:B------:R-:W-:Y:S02]  /*5b30*/  UIMAD UR7, UR43, UR8, UR38 ;  /* 0x000000082b0772a4 */ /* 0x000fe4000f8e0226 */
[----:B------:R-:W-:Y:S02]  /*5b40*/  @!UP0 UIMAD UR6, UR11, UR42, UR5 ;  /* 0x0000002a0b0682a4 */ /* 0x000fe4000f8e0205 */
[----:B------:R-:W-:Y:S01]  /*5b50*/  UIMAD UR4, UR58, UR9, UR37 ;  /* 0x000000093a0472a4 */ /* 0x000fe2000f8e0225 */
[----:B------:R-:W-:Y:S02]  /*5b60*/  @!UP0 UMOV UR5, UR10 ;  /* 0x0000000a00058c82 */ /* 0x000fe40008000000 */
[----:B------:R-:W-:Y:S02]  /*5b70*/  UIMAD UR38, UR5, UR43, UR7 ;  /* 0x0000002b052672a4 */ /* 0x000fe4000f8e0207 */
[----:B------:R-:W-:Y:S11]  /*5b80*/  UIMAD UR37, UR6, UR58, UR4 ;  /* 0x0000003a062572a4 */ /* 0x000ff6000f8e0204 */
[----:B------:R-:W-:Y:S01]  /*5b90*/  @!UPT UIADD3 URZ, UPT, UPT, URZ, URZ, URZ ;  /* 0x000000fffffff290 */ /* 0x000fe2000fffe0ff */
.L_x_91:
[----:B------:R-:W-:Y:S01]  /*5ba0*/  UISETP.NE.AND UP0, UPT, UR39, 0x1, UPT ;  /* 0x000000012700788c */ /* 0x000fe2000bf05270 */
[----:B------:R-:W-:Y:S01]  /*5bb0*/  LOP3.LUT P0, RZ, R56, 0x3f0, RZ, 0xc0, !PT ;  /* 0x000003f038ff7812 */ /* 0x000fe2000780c0ff */
[----:B------:R-:W-:Y:S01]  /*5bc0*/  USHF.L.U32 UR50, UR24, 0x6, URZ ;  /* 0x0000000618327899 */ /* 0x000fe200080006ff */
[----:B------:R-:W-:Y:S01]  /*5bd0*/  BSSY.RECONVERGENT B6, `(.L_x_92) ;  /* 0x0000034000067945 */ /* 0x000fe20003800200 */
[----:B------:R-:W-:Y:S01]  /*5be0*/  USHF.L.U32 UR49, UR28, 0x7, URZ ;  /* 0x000000071c317899 */ /* 0x000fe200080006ff */
[----:B------:R-:W-:Y:S06]  /*5bf0*/  IADD3 R58, PT, PT, R58, 0x1, RZ ;  /* 0x000000013a3a7810 */ /* 0x000fec0007ffe0ff */
[----:B------:R-:W2:Y:S01]  /*5c00*/  @!UP0 LDCU.128 UR12, c[0x0][0xb10] ;  /* 0x00016200ff0c87ac */ /* 0x000ea20008000c00 */
[----:B------:R-:W3:Y:S01]  /*5c10*/  @!UP0 LDCU UR5, c[0x0][0xb0c] ;  /* 0x00016180ff0587ac */ /* 0x000ee20008000800 */
[----:B------:R-:W4:Y:S01]  /*5c20*/  @!UP0 LDCU UR10, c[0x0][0xb20] ;  /* 0x00016400ff0a87ac */ /* 0x000f220008000800 */
[----:B--2---:R-:W-:Y:S02]  /*5c30*/  UIMAD.WIDE.U32 UR8, UR38, UR12, URZ ;  /* 0x0000000c260872a5 */ /* 0x004fe4000f8e00ff */
[----:B------:R-:W-:Y:S02]  /*5c40*/  UIMAD.WIDE.U32 UR6, UR37, UR15, URZ ;  /* 0x0000000f250672a5 */ /* 0x000fe4000f8e00ff */
[----:B------:R-:W-:Y:S03]  /*5c50*/  @!UP0 UISETP.NE.AND UP1, UPT, UR14, 0x1, UPT ;  /* 0x000000010e00888c */ /* 0x000fe6000bf25270 */
[----:B------:R-:W-:Y:S01]  /*5c60*/  @!UP0 UMOV UR4, UR9 ;  /* 0x0000000900048c82 */ /* 0x000fe20008000000 */
[----:B---3--:R-:W-:Y:S02]  /*5c70*/  @!UP0 UISETP.NE.AND UP2, UPT, UR5, 0x1, UPT ;  /* 0x000000010500888c */ /* 0x008fe4000bf45270 */
[----:B------:R-:W-:Y:S01]  /*5c80*/  @!UP0 USHF.R.U32.HI UR4, URZ, UR13, UR4 ;  /* 0x0000000dff048299 */ /* 0x000fe20008011604 */
[----:B------:R-:W-:Y:S02]  /*5c90*/  @!UP0 UMOV UR6, UR7 ;  /* 0x0000000700068c82 */ /* 0x000fe40008000000 */
[----:B----4-:R-:W-:Y:S02]  /*5ca0*/  @!UP0 USHF.R.U32.HI UR6, URZ, UR10, UR6 ;  /* 0x0000000aff068299 */ /* 0x010fe40008011606 */
[----:B------:R-:W-:Y:S02]  /*5cb0*/  @!UP0 USEL UR7, UR38, UR4, !UP2 ;  /* 0x0000000426078287 */ /* 0x000fe4000d000000 */
[----:B------:R-:W-:Y:S04]  /*5cc0*/  @!UP0 USEL UR6, UR37, UR6, !UP1 ;  /* 0x0000000625068287 */ /* 0x000fe8000c800000 */
[----:B------:R-:W-:Y:S02]  /*5cd0*/  @!UP0 UIADD3 UR4, UPT, UPT, -UR7, UR6, URZ ;  /* 0x0000000607048290 */ /* 0x000fe4000fffe1ff */
[----:B------:R-:W-:Y:S02]  /*5ce0*/  @!UP0 UIADD3 UR6, UPT, UPT, UR7, -UR6, URZ ;  /* 0x8000000607068290 */ /* 0x000fe4000fffe0ff */
[----:B------:R-:W-:Y:S02]  /*5cf0*/  @!UP0 UIMAD UR38, UR4, UR5, UR38 ;  /* 0x00000005042682a4 */ /* 0x000fe4000f8e0226 */
[----:B------:R-:W-:Y:S01]  /*5d00*/  @!UP0 UIMAD UR37, UR6, UR14, UR37 ;  /* 0x0000000e062582a4 */ /* 0x000fe2000f8e0225 */
[----:B------:R-:W-:Y:S11]  /*5d10*/  @!P0 BRA `(.L_x_93) ;  /* 0x00000000007c8947 */ /* 0x000ff60003800000 */
[----:B------:R-:W2:Y:S01]  /*5d20*/  LDCU.64 UR8, c[0x4][0x80] ;  /* 0x01001000ff0877ac */ /* 0x000ea20008000a00 */
[----:B------:R-:W-:Y:S01]  /*5d30*/  MOV R2, 0x0 ;  /* 0x0000000000027802 */ /* 0x000fe20000000f00 */
[----:B------:R-:W-:Y:S02]  /*5d40*/  HFMA2 R12, -RZ, RZ, 0, 5.9604644775390625e-08 ;  /* 0x00000001ff0c7431 */ /* 0x000fe400000001ff */
[----:B------:R-:W-:Y:S01]  /*5d50*/  IMAD.MOV.U32 R8, RZ, RZ, 0x70 ;  /* 0x00000070ff087424 */ /* 0x000fe200078e00ff */
[----:B------:R3:W4:Y:S01]  /*5d60*/  LDC.64 R14, c[0x4][R2] ;  /* 0x01000000020e7b82 */ /* 0x0007220000000a00 */
[----:B------:R-:W1:Y:S01]  /*5d70*/  LDCU.64 UR6, c[0x4][0x88] ;  /* 0x01001100ff0677ac */ /* 0x000e620008000a00 */
[----:B------:R-:W-:Y:S01]  /*5d80*/  IMAD.MOV.U32 R13, RZ, RZ, RZ ;  /* 0x000000ffff0d7224 */ /* 0x000fe200078e00ff */
[----:B------:R-:W1:Y:S01]  /*5d90*/  LDCU.64 UR4, c[0x4][0x8] ;  /* 0x01000100ff0477ac */ /* 0x000e620008000a00 */
[----:B--2---:R-:W-:Y:S01]  /*5da0*/  MOV R5, UR9 ;  /* 0x0000000900057c02 */ /* 0x004fe20008000f00 */
[----:B------:R-:W-:Y:S01]  /*5db0*/  IMAD.U32 R4, RZ, RZ, UR8 ;  /* 0x00000008ff047e24 */ /* 0x000fe2000f8e00ff */
[----:B-1----:R-:W-:Y:S01]  /*5dc0*/  MOV R7, UR7 ;  /* 0x0000000700077c02 */ /* 0x002fe20008000f00 */
[----:B------:R-:W-:Y:S01]  /*5dd0*/  IMAD.U32 R6, RZ, RZ, UR6 ;  /* 0x00000006ff067e24 */ /* 0x000fe2000f8e00ff */
[----:B------:R-:W-:Y:S01]  /*5de0*/  MOV R11, UR5 ;  /* 0x00000005000b7c02 */ /* 0x000fe20008000f00 */
[----:B------:R-:W-:Y:S02]  /*5df0*/  IMAD.U32 R10, RZ, RZ, UR4 ;  /* 0x00000004ff0a7e24 */ /* 0x000fe4000f8e00ff */
[----:B------:R-:W-:Y:S07]  /*5e00*/  LEPC R20, `(.L_x_94) ;  /* 0x000000001014794e */ /* 0x000fee0000000000 */
[----:B---345:R-:W-:Y:S05]  /*5e10*/  CALL.ABS.NOINC R14 ;  /* 0x000000000e007343 */ /* 0x038fea0003c00000 */
.L_x_94:
[----:B------:R-:W1:Y:S01]  /*5e20*/  LDCU.64 UR8, c[0x4][0x80] ;  /* 0x01001000ff0877ac */ /* 0x000e620008000a00 */
[----:B------:R-:W2:Y:S01]  /*5e30*/  LDC.64 R2, c[0x4][R2] ;  /* 0x0100000002027b82 */ /* 0x000ea20000000a00 */
[----:B------:R-:W-:Y:S02]  /*5e40*/  HFMA2 R12, -RZ, RZ, 0, 5.9604644775390625e-08 ;  /* 0x00000001ff0c7431 */ /* 0x000fe400000001ff */
[----:B------:R-:W-:Y:S02]  /*5e50*/  IMAD.MOV.U32 R8, RZ, RZ, 0x70 ;  /* 0x00000070ff087424 */ /* 0x000fe400078e00ff */
[----:B------:R-:W-:Y:S01]  /*5e60*/  IMAD.MOV.U32 R13, RZ, RZ, RZ ;  /* 0x000000ffff0d7224 */ /* 0x000fe200078e00ff */
[----:B------:R-:W3:Y:S01]  /*5e70*/  LDCU.64 UR6, c[0x4][0x88] ;  /* 0x01001100ff0677ac */ /* 0x000ee20008000a00 */
[----:B------:R-:W4:Y:S01]  /*5e80*/  LDCU.64 UR4, c[0x4][0x8] ;  /* 0x01000100ff0477ac */ /* 0x000f220008000a00 */
[----:B-1----:R-:W-:Y:S02]  /*5e90*/  MOV R4, UR8 ;  /* 0x0000000800047c02 */ /* 0x002fe40008000f00 */
[----:B------:R-:W-:Y:S02]  /*5ea0*/  MOV R5, UR9 ;  /* 0x0000000900057c02 */ /* 0x000fe40008000f00 */
[----:B---3--:R-:W-:Y:S01]  /*5eb0*/  MOV R7, UR7 ;  /* 0x0000000700077c02 */ /* 0x008fe20008000f00 */
[----:B------:R-:W-:Y:S01]  /*5ec0*/  IMAD.U32 R6, RZ, RZ, UR6 ;  /* 0x00000006ff067e24 */ /* 0x000fe2000f8e00ff */
[----:B----4-:R-:W-:Y:S01]  /*5ed0*/  MOV R11, UR5 ;  /* 0x00000005000b7c02 */ /* 0x010fe20008000f00 */
[----:B------:R-:W-:Y:S02]  /*5ee0*/  IMAD.U32 R10, RZ, RZ, UR4 ;  /* 0x00000004ff0a7e24 */ /* 0x000fe4000f8e00ff */
[----:B------:R-:W-:Y:S07]  /*5ef0*/  LEPC R20, `(.L_x_93) ;  /* 0x000000001014794e */ /* 0x000fee0000000000 */
[----:B--2---:R-:W-:Y:S05]  /*5f00*/  CALL.ABS.NOINC R2 ;  /* 0x0000000002007343 */ /* 0x004fea0003c00000 */
.L_x_93:
[----:B------:R-:W-:Y:S05]  /*5f10*/  BSYNC.RECONVERGENT B6 ;  /* 0x0000000000067941 */ /* 0x000fea0003800200 */
.L_x_92:
[----:B------:R-:W-:Y:S02]  /*5f20*/  R2UR UR6, R55 ;  /* 0x00000000370672ca */ /* 0x000fe400000e0000 */
[----:B------:R-:W-:Y:S02]  /*5f30*/  R2UR UR5, R66 ;  /* 0x00000000420572ca */ /* 0x000fe400000e0000 */
[----:B------:R-:W-:Y:S02]  /*5f40*/  R2UR UR4, R65 ;  /* 0x00000000410472ca */ /* 0x000fe400000e0000 */
[----:B------:R-:W-:Y:S02]  /*5f50*/  ISETP.NE.U32.AND P4, PT, R50, RZ, PT ;  /* 0x000000ff3200720c */ /* 0x000fe40003f85070 */
[----:B------:R-:W-:Y:S02]  /*5f60*/  ISETP.NE.U32.AND P2, PT, RZ, UR54, PT ;  /* 0x00000036ff007c0c */ /* 0x000fe4000bf45070 */
[----:B------:R-:W-:Y:S02]  /*5f70*/  ISETP.NE.AND.EX P4, PT, R51, RZ, PT, P4 ;  /* 0x000000ff3300720c */ /* 0x000fe40003f85340 */
[----:B------:R-:W-:Y:S01]  /*5f80*/  ISETP.NE.AND.EX P2, PT, RZ, UR55, PT, P2 ;  /* 0x00000037ff007c0c */ /* 0x000fe2000bf45320 */
[----:B------:R-:W-:Y:S02]  /*5f90*/  UISETP.NE.AND UP2, UPT, UR6, URZ, UPT ;  /* 0x000000ff0600728c */ /* 0x000fe4000bf45270 */
[----:B------:R-:W-:Y:S04]  /*5fa0*/  UISETP.NE.U32.AND UP0, UPT, UR5, URZ, UPT ;  /* 0x000000ff0500728c */ /* 0x000fe8000bf05070 */
[----:B------:R-:W-:Y:S01]  /*5fb0*/  UISETP.NE.AND.EX UP1, UPT, UR4, URZ, UPT, UP0 ;  /* 0x000000ff0400728c */ /* 0x000fe2000bf25300 */
[----:B------:R-:W-:Y:S01]  /*5fc0*/  PLOP3.LUT P1, PT, PT, PT, UP2, 0x80, 0x8 ;  /* 0x000000000008781c */ /* 0x000fe20003f2f028 */
[----:B------:R-:W-:Y:S03]  /*5fd0*/  UPLOP3.LUT UP0, UPT, UPT, UPT, UPT, 0x40, 0x4 ;  /* 0x000000000004789c */ /* 0x000fe60003f0e870 */
[----:B------:R-:W-:Y:S06]  /*5fe0*/  @UP2 UPLOP3.LUT UP0, UPT, UPT, UPT, UP1, 0x80, 0x8 ;  /* 0x000000000008289c */ /* 0x000fec0003f0f010 */
[----:B------:R-:W-:Y:S01]  /*5ff0*/  PLOP3.LUT P0, PT, PT, PT, UP0, 0x80, 0x8 ;  /* 0x000000000008781c */ /* 0x000fe20003f0f008 */
[----:B------:R-:W-:Y:S01]  /*6000*/  @!UPT UIADD3 URZ, UPT, UPT, URZ, URZ, URZ ;  /* 0x000000fffffff290 */ /* 0x000fe2000fffe0ff */
[----:B------:R-:W-:Y:S11]  /*6010*/  BRA.U !UP1, `(.L_x_95) ;  /* 0x0000000109407547 */ /* 0x000ff6000b800000 */
[----:B------:R-:W-:Y:S01]  /*6020*/  UISETP.NE.U32.AND UP0, UPT, UR54, URZ, UPT ;  /* 0x000000ff3600728c */ /* 0x000fe2000bf05070 */
[----:B------:R-:W-:Y:S01]  /*6030*/  R2UR UR6, R66 ;  /* 0x00000000420672ca */ /* 0x000fe200000e0000 */
[----:B------:R-:W2:Y:S01]  /*6040*/  LDCU.64 UR8, c[0x0][0x358] ;  /* 0x00006b00ff0877ac */ /* 0x000ea20008000a00 */
[----:B------:R-:W-:Y:S02]  /*6050*/  HFMA2 R52, -RZ, RZ, 0, 5.9604644775390625e-08 ;  /* 0x00000001ff347431 */ /* 0x000fe400000001ff */
[----:B-1----:R-:W-:Y:S01]  /*6060*/  IMAD.MOV.U32 R0, RZ, RZ, 0x1 ;  /* 0x00000001ff007424 */ /* 0x002fe200078e00ff */
[----:B------:R-:W-:Y:S06]  /*6070*/  UISETP.NE.AND.EX UP0, UPT, UR55, URZ, UPT, UP0 ;  /* 0x000000ff3700728c */ /* 0x000fec000bf05300 */
[----:B------:R-:W-:Y:S05]  /*6080*/  PLOP3.LUT P3, PT, PT, PT, UP0, 0x80, 0x8 ;  /* 0x000000000008781c */ /* 0x000fea0003f6f008 */
[----:B------:R-:W1:Y:S01]  /*6090*/  @UP0 LDCU.64 UR4, c[0x0][0x888] ;  /* 0x00011100ff0407ac */ /* 0x000e620008000a00 */
[----:B------:R-:W-:Y:S07]  /*60a0*/  @UP0 UIMAD UR6, UR36, UR6, URZ ;  /* 0x00000006240602a4 */ /* 0x000fee000f8e02ff */
[----:B------:R-:W-:Y:S01]  /*60b0*/  @!P3 PRMT R52, R0, 0x7610, R52 ;  /* 0x000076100034b816 */ /* 0x000fe20000000034 */
[----:B-1----:R-:W-:Y:S06]  /*60c0*/  @UP0 UIMAD.WIDE UR4, UR6, 0x4, UR4 ;  /* 0x00000004060408a5 */ /* 0x002fec000f8e0204 */
[----:B------:R-:W-:Y:S02]  /*60d0*/  IMAD.U32 R2, RZ, RZ, UR4 ;  /* 0x00000004ff027e24 */ /* 0x000fe4000f8e00ff */
[----:B------:R-:W-:Y:S03]  /*60e0*/  IMAD.U32 R3, RZ, RZ, UR5 ;  /* 0x00000005ff037e24 */ /* 0x000fe6000f8e00ff */
[----:B------:R-:W1:Y:S02]  /*60f0*/  @!UP0 LDCU UR4, c[0x0][0x880] ;  /* 0x00011000ff0487ac */ /* 0x000e640008000800 */
[----:B--2--5:R2:W5:Y:S02]  /*6100*/  @P3 LDG.E R27, desc[UR8][R2.64] ;  /* 0x00000008021b3981 */ /* 0x024564000c1e1900 */
[----:B-12---:R-:W-:Y:S02]  /*6110*/  @!P3 MOV R27, UR4 ;  /* 0x00000004001bbc02 */ /* 0x006fe40008000f00 */
.L_x_95:
[----:B------:R-:W-:Y:S05]  /*6120*/  @!P4 BRA `(.L_x_96) ;  /* 0x000000000024c947 */ /* 0x000fea0003800000 */
[----:B------:R-:W-:Y:S01]  /*6130*/  ISETP.NE.U32.AND P3, PT, R48, RZ, PT ;  /* 0x000000ff3000720c */ /* 0x000fe20003f65070 */
[----:B------:R-:W2:Y:S03]  /*6140*/  LDCU.64 UR4, c[0x0][0x358] ;  /* 0x00006b00ff0477ac */ /* 0x000ea60008000a00 */
[----:B------:R-:W-:Y:S11]  /*6150*/  ISETP.NE.AND.EX P3, PT, R49, RZ, PT, P3 ;  /* 0x000000ff3100720c */ /* 0x000ff60003f65330 */
[----:B------:R-:W-:Y:S02]  /*6160*/  @!UPT UIADD3 URZ, UPT, UPT, URZ, URZ, URZ ;  /* 0x000000fffffff290 */ /* 0x000fe4000fffe0ff */
[----:B------:R-:W3:Y:S01]  /*6170*/  @P3 LDC.64 R2, c[0x0][0x8a8] ;  /* 0x00022a00ff023b82 */ /* 0x000ee20000000a00 */
[----:B-1----:R-:W-:Y:S04]  /*6180*/  @P3 IMAD R0, R50, UR36, RZ ;  /* 0x0000002432003c24 */ /* 0x002fe8000f8e02ff */
[----:B---3--:R-:W-:Y:S05]  /*6190*/  @P3 IMAD.WIDE R2, R0, 0x4, R2 ;  /* 0x0000000400023825 */ /* 0x008fea00078e0202 */
[----:B--2--5:R2:W5:Y:S02]  /*61a0*/  @P3 LDG.E R24, desc[UR4][R2.64] ;  /* 0x0000000402183981 */ /* 0x024564000c1e1900 */
[----:B--2---:R-:W3:Y:S02]  /*61b0*/  @!P3 LDC R24, c[0x0][0x8a0] ;  /* 0x00022800ff18bb82 */ /* 0x004ee40000000800 */
.L_x_96:
[----:B-----5:R-:W-:Y:S01]  /*61c0*/  FSETP.NEU.AND P3, PT, R27, RZ, PT ;  /* 0x000000ff1b00720b */ /* 0x020fe20003f6d000 */
[----:B------:R-:W-:Y:S01]  /*61d0*/  IMAD.SHL.U32 R75, R26, 0x4, RZ ;  /* 0x000000041a4b7824 */ /* 0x000fe200078e00ff */
[----:B------:R-:W-:Y:S01]  /*61e0*/  SEL R4, RZ, 0xffffffff, P2 ;  /* 0xffffffffff047807 */ /* 0x000fe20001000000 */
[----:B------:R-:W-:Y:S01]  /*61f0*/  BSSY B1, `(.L_x_97) ;  /* 0x0000044000017945 */ /* 0x000fe20003800000 */
[----:B------:R-:W-:Y:S01]  /*6200*/  @P1 LOP3.LUT P2, RZ, R52, 0xff, RZ, 0xc0, !PT ;  /* 0x000000ff34ff1812 */ /* 0x000fe2000784c0ff */
[----:B------:R-:W-:Y:S01]  /*6210*/  VIADD R70, R75, UR44 ;  /* 0x0000002c4b467c36 */ /* 0x000fe20008000000 */
[----:B-1----:R-:W-:Y:S01]  /*6220*/  @P1 SEL R0, RZ, 0xffffffff, P3 ;  /* 0xffffffffff001807 */ /* 0x002fe20001800000 */
[----:B------:R-:W-:Y:S01]  /*6230*/  IMAD.MOV.U32 R76, RZ, RZ, 0x1 ;  /* 0x00000001ff4c7424 */ /* 0x000fe200078e00ff */
[----:B------:R-:W-:Y:S01]  /*6240*/  LOP3.LUT R61, R61, 0x1, RZ, 0x3c, !PT ;  /* 0x000000013d3d7812 */ /* 0x000fe200078e3cff */
[----:B------:R-:W-:Y:S01]  /*6250*/  IMAD.MOV.U32 R74, RZ, RZ, RZ ;  /* 0x000000ffff4a7224 */ /* 0x000fe200078e00ff */
[----:B------:R-:W-:Y:S02]  /*6260*/  @P0 SEL R0, R4, R0, !P2 ;  /* 0x0000000004000207 */ /* 0x000fe40005000000 */
[----:B------:R-:W-:Y:S02]  /*6270*/  CS2R R46, SRZ ;  /* 0x00000000002e7805 */ /* 0x000fe4000001ff00 */
[----:B------:R-:W-:Y:S02]  /*6280*/  LEA R72, R22, UR44, 0x3 ;  /* 0x0000002c16487c11 */ /* 0x000fe4000f8e18ff */
[----:B------:R-:W-:Y:S02]  /*6290*/  CS2R R44, SRZ ;  /* 0x00000000002c7805 */ /* 0x000fe4000001ff00 */
[----:B------:R-:W-:Y:S02]  /*62a0*/  @P1 LOP3.LUT R0, R0, 0x1, RZ, 0xc0, !PT ;  /* 0x0000000100001812 */ /* 0x000fe400078ec0ff */
[----:B------:R-:W-:Y:S02]  /*62b0*/  CS2R R42, SRZ ;  /* 0x00000000002a7805 */ /* 0x000fe4000001ff00 */
[----:B------:R-:W-:Y:S02]  /*62c0*/  SHF.L.U32 R2, R60, 0x1f, RZ ;  /* 0x0000001f3c027819 */ /* 0x000fe400000006ff */
[----:B------:R-:W-:Y:S02]  /*62d0*/  CS2R R40, SRZ ;  /* 0x0000000000287805 */ /* 0x000fe4000001ff00 */
[----:B------:R-:W-:Y:S02]  /*62e0*/  ISETP.NE.U32.OR P6, PT, R0, 0x1, !P1 ;  /* 0x000000010000780c */ /* 0x000fe40004fc5470 */
[----:B------:R-:W-:Y:S02]  /*62f0*/  CS2R R38, SRZ ;  /* 0x0000000000267805 */ /* 0x000fe4000001ff00 */
[----:B------:R-:W-:Y:S02]  /*6300*/  PLOP3.LUT P2, PT, PT, PT, UP1, 0x80, 0x8 ;  /* 0x000000000008781c */ /* 0x000fe40003f4f018 */
[----:B------:R-:W-:Y:S02]  /*6310*/  CS2R R36, SRZ ;  /* 0x0000000000247805 */ /* 0x000fe4000001ff00 */
[----:B------:R-:W-:Y:S02]  /*6320*/  LEA.HI R25, R22, R22, RZ, 0x1 ;  /* 0x0000001616197211 */ /* 0x000fe400078f08ff */
[----:B------:R-:W-:Y:S02]  /*6330*/  CS2R R34, SRZ ;  /* 0x0000000000227805 */ /* 0x000fe4000001ff00 */
[----:B------:R-:W-:Y:S02]  /*6340*/  LOP3.LUT P4, R57, R52, 0xff, RZ, 0xc0, !PT ;  /* 0x000000ff34397812 */ /* 0x000fe4000788c0ff */
[----:B------:R-:W-:Y:S02]  /*6350*/  CS2R R32, SRZ ;  /* 0x0000000000207805 */ /* 0x000fe4000001ff00 */
[----:B------:R-:W-:Y:S01]  /*6360*/  SEL R3, RZ, 0xffffffff, P3 ;  /* 0xffffffffff037807 */ /* 0x000fe20001800000 */
[----:B------:R-:W-:Y:S01]  /*6370*/  VIADD R69, R70, 0x400 ;  /* 0x0000040046457836 */ /* 0x000fe20000000000 */
[----:B------:R-:W-:Y:S01]  /*6380*/  P2R R67, PR, RZ, 0x40 ;  /* 0x00000040ff437803 */ /* 0x000fe20000000000 */
[----:B------:R-:W-:Y:S01]  /*6390*/  IMAD.IADD R68, R62, 0x1, R70 ;  /* 0x000000013e447824 */ /* 0x000fe200078e0246 */
[----:B------:R-:W-:Y:S02]  /*63a0*/  @P6 SHF.L.U32 R0, R61, 0x1f, RZ ;  /* 0x0000001f3d006819 */ /* 0x000fe400000006ff */
[----:B------:R-:W-:Y:S02]  /*63b0*/  @P2 SEL R3, R4, R3, !P4 ;  /* 0x0000000304032207 */ /* 0x000fe40006000000 */
[----:B------:R1:W2:Y:S02]  /*63c0*/  @P6 SYNCS.PHASECHK.TRANS64.TRYWAIT P1, [UR44+0x40], R0 ;  /* 0x00004000ff0065a7 */ /* 0x0002a4000802112c */
[----:B------:R-:W-:Y:S04]  /*63d0*/  LOP3.LUT R3, R3, 0x1, RZ, 0xc0, !PT ;  /* 0x0000000103037812 */ /* 0x000fe800078ec0ff */
[----:B------:R-:W-:Y:S04]  /*63e0*/  ISETP.NE.U32.AND P5, PT, R3, 0x1, PT ;  /* 0x000000010300780c */ /* 0x000fe80003fa5070 */
[----:B------:R-:W-:Y:S01]  /*63f0*/  P2R R77, PR, RZ, 0x20 ;  /* 0x00000020ff4d7803 */ /* 0x000fe20000000000 */
[----:B------:R4:W3:Y:S01]  /*6400*/  SYNCS.PHASECHK.TRANS64.TRYWAIT P0, [R72+URZ+0xb0], R2 ;  /* 0x0000b002480075a7 */ /* 0x0008e200080011ff */
[C---:B-1----:R-:W-:Y:S01]  /*6410*/  IMAD.SHL.U32 R0, R25.reuse, 0x40, RZ ;  /* 0x0000004019007824 */ /* 0x042fe200078e00ff */
[----:B------:R-:W-:Y:S04]  /*6420*/  LOP3.LUT R25, R25, 0xffe, RZ, 0xc0, !PT ;  /* 0x00000ffe19197812 */ /* 0x000fe800078ec0ff */
[----:B------:R-:W-:Y:S01]  /*6430*/  LOP3.LUT R0, R0, 0xffffff80, RZ, 0xc0, !PT ;  /* 0xffffff8000007812 */ /* 0x000fe200078ec0ff */
[----:B------:R-:W-:Y:S04]  /*6440*/  IMAD.IADD R25, R22, 0x1, -R25 ;  /* 0x0000000116197824 */ /* 0x000fe800078e0a19 */
[----:B------:R-:W-:Y:S04]  /*6450*/  IMAD.IADD R0, R23, 0x1, R0 ;  /* 0x0000000117007824 */ /* 0x000fe800078e0200 */
[----:B------:R-:W-:Y:S01]  /*6460*/  IMAD R25, R25, 0x100000, R0 ;  /* 0x0010000019197824 */ /* 0x000fe200078e0200 */
[----:B--2---:R-:W-:Y:S01]  /*6470*/  @P6 SEL R76, RZ, 0x1, !P1 ;  /* 0x00000001ff4c6807 */ /* 0x004fe20004800000 */
[----:B----4-:R-:W-:Y:S06]  /*6480*/  @!P6 BRA `(.L_x_98) ;  /* 0x000000000068e947 */ /* 0x010fec0003800000 */
[C---:B------:R-:W-:Y:S01]  /*6490*/  @P5 IMAD R5, R63.reuse, 0x4, R69 ;  /* 0x000000043f055824 */ /* 0x040fe200078e0245 */
[----:B------:R-:W-:Y:S01]  /*64a0*/  ISETP.NE.AND P1, PT, R76, RZ, PT ;  /* 0x000000ff4c00720c */ /* 0x000fe20003f25270 */
[----:B------:R-:W-:Y:S01]  /*64b0*/  @P5 IMAD R4, R63, 0x4, R70 ;  /* 0x000000043f045824 */ /* 0x000fe200078e0246 */
[----:B------:R-:W-:Y:S01]  /*64c0*/  BSSY B0, `(.L_x_99) ;  /* 0x000000e000007945 */ /* 0x000fe20003800000 */
[----:B------:R-:W-:Y:S01]  /*64d0*/  IMAD.MOV.U32 R46, RZ, RZ, RZ ;  /* 0x000000ffff2e7224 */ /* 0x000fe200078e00ff */
[----:B------:R-:W-:Y:S01]  /*64e0*/  CS2R R42, SRZ ;  /* 0x00000000002a7805 */ /* 0x000fe2000001ff00 */
[----:B------:R-:W-:Y:S01]  /*64f0*/  @P5 IMAD.IADD R5, R62, 0x1, R5 ;  /* 0x000000013e055824 */ /* 0x000fe200078e0205 */
[----:B------:R-:W-:Y:S02]  /*6500*/  CS2R R40, SRZ ;  /* 0x0000000000287805 */ /* 0x000fe4000001ff00 */
[----:B------:R-:W-:Y:S02]  /*6510*/  CS2R R44, SRZ ;  /* 0x00000000002c7805 */ /* 0x000fe4000001ff00 */
[----:B------:R-:W-:Y:S02]  /*6520*/  CS2R R34, SRZ ;  /* 0x0000000000227805 */ /* 0x000fe4000001ff00 */
[----:B------:R-:W-:Y:S02]  /*6530*/  CS2R R32, SRZ ;  /* 0x0000000000207805 */ /* 0x000fe4000001ff00 */
[----:B------:R-:W-:Y:S02]  /*6540*/  CS2R R38, SRZ ;  /* 0x0000000000267805 */ /* 0x000fe4000001ff00 */
[----:B------:R-:W-:Y:S01]  /*6550*/  CS2R R36, SRZ ;  /* 0x0000000000247805 */ /* 0x000fe2000001ff00 */
[----:B------:R-:W-:Y:S06]  /*6560*/  @P1 BRA `(.L_x_100) ;  /* 0x00000000000c1947 */ /* 0x000fec0003800000 */
[----:B------:R-:W-:Y:S04]  /*6570*/  SHF.L.U32 R3, R61, 0x1f, RZ ;  /* 0x0000001f3d037819 */ /* 0x000fe800000006ff */
[----:B------:R-:W1:Y:S02]  /*6580*/  SYNCS.PHASECHK.TRANS64.TRYWAIT P1, [UR44+0x40], R3 ;  /* 0x00004003ff0075a7 */ /* 0x000e64000802112c */
[----:B-1----:R-:W-:Y:S05]  /*6590*/  @!P1 BRA `(.L_x_101) ;  /* 0x00000028009c9947 */ /* 0x002fea0003800000 */
.L_x_100:
[----:B------:R-:W-:Y:S05]  /*65a0*/  BSYNC B0 ;  /* 0x0000000000007941 */ /* 0x000fea0003800000 */
.L_x_99:
[----:B------:R-:W-:Y:S01]  /*65b0*/  ISETP.NE.AND P1, PT, R77, RZ, PT ;  /* 0x000000ff4d00720c */ /* 0x000fe20003f25270 */
[----:B------:R-:W-:Y:S11]  /*65c0*/  HFMA2 R74, -RZ, RZ, 0, 5.9604644775390625e-08 ;  /* 0x00000001ff4a7431 */ /* 0x000ff600000001ff */
[----:B------:R-:W-:Y:S01]  /*65d0*/  @!UPT UIADD3 URZ, UPT, UPT, URZ, URZ, URZ ;  /* 0x000000fffffff290 */ /* 0x000fe2000fffe0ff */
[----:B------:R-:W-:Y:S05]  /*65e0*/  @P1 WARPSYNC.ALL ;  /* 0x0000000000001948 */ /* 0x000fea0003800000 */
[----:B------:R2:W4:Y:S04]  /*65f0*/  @P1 LDSM.16.M88.4 R40, [R4+0x400] ;  /* 0x000400000428183b */ /* 0x0005280000000200 */
[----:B------:R2:W1:Y:S04]  /*6600*/  @P1 LDSM.16.M88.4 R44, [R5] ;  /* 0x00000000052c183b */ /* 0x0004680000000200 */
[----:B------:R2:W1:Y:S04]  /*6610*/  @P1 LDSM.16.M88.4 R32, [R75+UR44+0x400] ;  /* 0x0004002c4b20183b */ /* 0x0004680008000200 */
[----:B------:R2:W1:Y:S02]  /*6620*/  @P1 LDSM.16.M88.4 R36, [R68+0x400] ;  /* 0x000400004424183b */ /* 0x0004640000000200 */
.L_x_98:
[----:B------:R-:W-:Y:S05]  /*6630*/  BSYNC B1 ;  /* 0x0000000000017941 */ /* 0x000fea0003800000 */
.L_x_97:
[----:B-1----:R-:W-:Y:S04]  /*6640*/  SHF.R.U32.HI R0, RZ, 0x15, R25 ;  /* 0x00000015ff007819 */ /* 0x002fe80000011619 */
[----:B------:R-:W-:Y:S01]  /*6650*/  LOP3.LUT P1, RZ, R0, 0x3, R53, 0x48, !PT ;  /* 0x0000000300ff7812 */ /* 0x000fe20007824835 */
[----:B------:R-:W-:Y:S01]  /*6660*/  @!UPT UIADD3 URZ, UPT, UPT, URZ, URZ, URZ ;  /* 0x000000fffffff290 */ /* 0x000fe2000fffe0ff */
[----:B---3--:R-:W-:Y:S11]  /*6670*/  @P0 BRA `(.L_x_102) ;  /* 0x0000000000080947 */ /* 0x008ff60003800000 */
[----:B------:R-:W1:Y:S02]  /*6680*/  SYNCS.PHASECHK.TRANS64.TRYWAIT P0, [R72+URZ+0xb0], R2 ;  /* 0x0000b002480075a7 */ /* 0x000e6400080011ff */
[----:B-1----:R-:W-:Y:S05]  /*6690*/  @!P0 BRA `(.L_x_103) ;  /* 0x0000002800748947 */ /* 0x002fea0003800000 */
.L_x_102:
[----:B------:R-:W-:Y:S05]  /*66a0*/  @!P1 BRA `(.L_x_104) ;  /* 0x0000000000409947 */ /* 0x000fea0003800000 */
[----:B------:R-:W2:Y:S01]  /*66b0*/  LDCU.64 UR8, c[0x4][0x70] ;  /* 0x01000e00ff0877ac */ /* 0x000ea20008000a00 */
[----:B------:R-:W-:Y:S01]  /*66c0*/  MOV R3, 0x0 ;  /* 0x0000000000037802 */ /* 0x000fe20000000f00 */
[----:B------:R-:W-:Y:S02]  /*66d0*/  HFMA2 R12, -RZ, RZ, 0, 5.9604644775390625e-08 ;  /* 0x00000001ff0c7431 */ /* 0x000fe400000001ff */
[----:B------:R-:W-:Y:S02]  /*66e0*/  IMAD.MOV.U32 R8, RZ, RZ, 0x192 ;  /* 0x00000192ff087424 */ /* 0x000fe400078e00ff */
[----:B------:R-:W-:Y:S01]  /*66f0*/  IMAD.MOV.U32 R13, RZ, RZ, RZ ;  /* 0x000000ffff0d7224 */ /* 0x000fe200078e00ff */
[----:B------:R-:W3:Y:S01]  /*6700*/  LDCU.64 UR6, c[0x4][0x78] ;  /* 0x01000f00ff0677ac */ /* 0x000ee20008000a00 */
[----:B-1----:R-:W1:Y:S01]  /*6710*/  LDC.64 R2, c[0x4][R3] ;  /* 0x0100000003027b82 */ /* 0x002e620000000a00 */
[----:B------:R-:W5:Y:S01]  /*6720*/  LDCU.64 UR4, c[0x4][0x10] ;  /* 0x01000200ff0477ac */ /* 0x000f620008000a00 */
[----:B--2---:R-:W-:Y:S01]  /*6730*/  MOV R5, UR9 ;  /* 0x0000000900057c02 */ /* 0x004fe20008000f00 */
[----:B------:R-:W-:Y:S01]  /*6740*/  IMAD.U32 R4, RZ, RZ, UR8 ;  /* 0x00000008ff047e24 */ /* 0x000fe2000f8e00ff */
[----:B---3--:R-:W-:Y:S01]  /*6750*/  MOV R7, UR7 ;  /* 0x0000000700077c02 */ /* 0x008fe20008000f00 */
[----:B------:R-:W-:Y:S01]  /*6760*/  IMAD.U32 R6, RZ, RZ, UR6 ;  /* 0x00000006ff067e24 */ /* 0x000fe2000f8e00ff */
[----:B-----5:R-:W-:Y:S01]  /*6770*/  MOV R11, UR5 ;  /* 0x00000005000b7c02 */ /* 0x020fe20008000f00 */
[----:B------:R-:W-:Y:S02]  /*6780*/  IMAD.U32 R10, RZ, RZ, UR4 ;  /* 0x00000004ff0a7e24 */ /* 0x000fe4000f8e00ff */
[----:B------:R-:W-:Y:S07]  /*6790*/  LEPC R20, `(.L_x_104) ;  /* 0x000000001014794e */ /* 0x000fee0000000000 */
[----:B-1--4-:R-:W-:Y:S05]  /*67a0*/  CALL.ABS.NOINC R2 ;  /* 0x0000000002007343 */ /* 0x012fea0003c00000 */
.L_x_104:
[----:B------:R-:W-:Y:S05]  /*67b0*/  WARPSYNC.ALL ;  /* 0x0000000000007948 */ /* 0x000fea0003800000 */
[----:B------:R-:W-:Y:S01]  /*67c0*/  R2UR UR4, R25 ;  /* 0x00000000190472ca */ /* 0x000fe200000e0000 */
[----:B------:R-:W-:Y:S01]  /*67d0*/  BSSY.RECONVERGENT B0, `(.L_x_105) ;  /* 0x000003c000007945 */ /* 0x000fe20003800200 */
[----:B------:R-:W-:Y:S02]  /*67e0*/  SHF.L.U32 R73, R63, 0x2, RZ ;  /* 0x000000023f497819 */ /* 0x000fe400000006ff */
[----:B------:R-:W-:Y:S02]  /*67f0*/  ISETP.NE.AND P0, PT, R64, RZ, PT ;  /* 0x000000ff4000720c */ /* 0x000fe40003f05270 */
[----:B------:R-:W-:Y:S04]  /*6800*/  IADD3 R69, PT, PT, R69, R73, RZ ;  /* 0x0000004945457210 */ /* 0x000fe80007ffe0ff */
[----:B------:R-:W-:Y:S03]  /*6810*/  IADD3 R71, PT, PT, R62, R69, RZ ;  /* 0x000000453e477210 */ /* 0x000fe60007ffe0ff */
[----:B--2---:R-:W2:Y:S02]  /*6820*/  LDTM.16dp128bit.x8 R4, tmem[UR4] ;  /* 0x00000004000479ee */ /* 0x004ea40008180000 */
[C---:B--2---:R-:W-:Y:S01]  /*6830*/  FMUL R0, R24.reuse, R4 ;  /* 0x0000000418007220 */ /* 0x044fe20000400000 */
[C---:B-1----:R-:W-:Y:S01]  /*6840*/  FMUL R2, R24.reuse, R5 ;  /* 0x0000000518027220 */ /* 0x042fe20000400000 */
[C---:B------:R-:W-:Y:S01]  /*6850*/  FMUL R3, R24.reuse, R6 ;  /* 0x0000000618037220 */ /* 0x040fe20000400000 */
[C---:B------:R-:W-:Y:S01]  /*6860*/  FMUL R7, R24.reuse, R7 ;  /* 0x0000000718077220 */ /* 0x040fe20000400000 */
[C---:B------:R-:W-:Y:S01]  /*6870*/  FFMA R28, R27.reuse, R32, R0 ;  /* 0x000000201b1c7223 */ /* 0x040fe20000000000 */
        /* <DEDUP_REMOVED lines=10> */
[----:B------:R1:W-:Y:S01]  /*6920*/  STSM.16.M88.4 [R70+0x400], R28 ;  /* 0x0004001c46007844 */ /* 0x0003e20000000200 */
[C---:B------:R-:W-:Y:S01]  /*6930*/  FMUL R9, R24.reuse, R13 ;  /* 0x0000000d18097220 */ /* 0x040fe20000400000 */
[C---:B------:R-:W-:Y:S01]  /*6940*/  FFMA R6, R27.reuse, R38, R6 ;  /* 0x000000261b067223 */ /* 0x040fe20000000006 */
[C---:B------:R-:W-:Y:S01]  /*6950*/  FMUL R10, R24.reuse, R14 ;  /* 0x0000000e180a7220 */ /* 0x040fe20000400000 */
[C---:B------:R-:W-:Y:S01]  /*6960*/  FFMA R7, R27.reuse, R39, R11 ;  /* 0x000000271b077223 */ /* 0x040fe2000000000b */
[C---:B------:R-:W-:Y:S01]  /*6970*/  FMUL R15, R24.reuse, R15 ;  /* 0x0000000f180f7220 */ /* 0x040fe20000400000 */
[C---:B----4-:R-:W-:Y:S01]  /*6980*/  FFMA R8, R27.reuse, R40, R8 ;  /* 0x000000281b087223 */ /* 0x050fe20000000008 */
[C---:B------:R-:W-:Y:S01]  /*6990*/  FMUL R12, R24.reuse, R16 ;  /* 0x00000010180c7220 */ /* 0x040fe20000400000 */
[C---:B------:R-:W-:Y:S01]  /*69a0*/  FFMA R9, R27.reuse, R41, R9 ;  /* 0x000000291b097223 */ /* 0x040fe20000000009 */
[----:B------:R1:W-:Y:S01]  /*69b0*/  STSM.16.M88.4 [R68+0x400], R4 ;  /* 0x0004000444007844 */ /* 0x0003e20000000200 */
[C---:B------:R-:W-:Y:S01]  /*69c0*/  FMUL R13, R24.reuse, R17 ;  /* 0x00000011180d7220 */ /* 0x040fe20000400000 */
[C---:B------:R-:W-:Y:S01]  /*69d0*/  FFMA R10, R27.reuse, R42, R10 ;  /* 0x0000002a1b0a7223 */ /* 0x040fe2000000000a */
[C---:B------:R-:W-:Y:S01]  /*69e0*/  FMUL R14, R24.reuse, R18 ;  /* 0x00000012180e7220 */ /* 0x040fe20000400000 */
[C---:B------:R-:W-:Y:S01]  /*69f0*/  FFMA R11, R27.reuse, R43, R15 ;  /* 0x0000002b1b0b7223 */ /* 0x040fe2000000000f */
[----:B------:R-:W-:Y:S01]  /*6a00*/  FMUL R19, R24, R19 ;  /* 0x0000001318137220 */ /* 0x000fe20000400000 */
[C---:B------:R-:W-:Y:S01]  /*6a10*/  FFMA R12, R27.reuse, R44, R12 ;  /* 0x0000002c1b0c7223 */ /* 0x040fe2000000000c */
[C---:B------:R-:W-:Y:S01]  /*6a20*/  FFMA R13, R27.reuse, R45, R13 ;  /* 0x0000002d1b0d7223 */ /* 0x040fe2000000000d */
[C---:B------:R-:W-:Y:S01]  /*6a30*/  FFMA R14, R27.reuse, R46, R14 ;  /* 0x0000002e1b0e7223 */ /* 0x040fe2000000000e */
[----:B------:R1:W-:Y:S01]  /*6a40*/  STSM.16.M88.4 [R69], R8 ;  /* 0x0000000845007844 */ /* 0x0003e20000000200 */
[----:B------:R-:W-:Y:S05]  /*6a50*/  FFMA R15, R27, R47, R19 ;  /* 0x0000002f1b0f7223 */ /* 0x000fea0000000013 */
[----:B------:R1:W-:Y:S01]  /*6a60*/  STSM.16.M88.4 [R71], R12 ;  /* 0x0000000c47007844 */ /* 0x0003e20000000200 */
[----:B------:R-:W-:Y:S01]  /*6a70*/  @!PT LDS RZ, [RZ] ;  /* 0x00000000fffff984 */ /* 0x000fe20000000800 */
[----:B------:R-:W-:Y:S01]  /*6a80*/  @!PT LDS RZ, [RZ] ;  /* 0x00000000fffff984 */ /* 0x000fe20000000800 */
[----:B------:R-:W-:Y:S01]  /*6a90*/  @!PT LDS RZ, [RZ] ;  /* 0x00000000fffff984 */ /* 0x000fe20000000800 */
[----:B------:R-:W-:Y:S01]  /*6aa0*/  @!PT LDS RZ, [RZ] ;  /* 0x00000000fffff984 */ /* 0x000fe20000000800 */
[----:B------:R2:W-:Y:S06]  /*6ab0*/  MEMBAR.ALL.CTA ;  /* 0x0000000000007992 */ /* 0x0005ec0000008000 */
[----:B--2---:R-:W2:Y:S02]  /*6ac0*/  FENCE.VIEW.ASYNC.S ;  /* 0x00000000000073c6 */ /* 0x004ea40000000000 */
[----:B--2---:R-:W-:Y:S06]  /*6ad0*/  BAR.SYNC.DEFER_BLOCKING 0x1, 0x80 ;  /* 0x0042000000007b1d */ /* 0x004fec0000010000 */
[----:B------:R-:W-:Y:S05]  /*6ae0*/  @P0 BRA `(.L_x_106) ;  /* 0x0000000000280947 */ /* 0x000fea0003800000 */
[----:B------:R-:W2:Y:S01]  /*6af0*/  LDCU.64 UR6, c[0x0][0x348] ;  /* 0x00006900ff0677ac */ /* 0x000ea20008000a00 */
[----:B------:R-:W-:Y:S01]  /*6b00*/  UIADD3 UR4, UPT, UPT, UR44, 0x400, URZ ;  /* 0x000004002c047890 */ /* 0x000fe2000fffe0ff */
[----:B------:R-:W-:Y:S05]  /*6b10*/  UMOV UR51, UR36 ;  /* 0x0000002400337c82 */ /* 0x000fea0008000000 */
[----:B------:R-:W-:Y:S04]  /*6b20*/  MOV R56, UR4 ;  /* 0x0000000400387c02 */ /* 0x000fe80008000f00 */
[----:B------:R-:W-:Y:S01]  /*6b30*/  R2UR UR48, R56 ;  /* 0x00000000383072ca */ /* 0x000fe200000e0000 */
[----:B--2---:R-:W-:Y:S04]  /*6b40*/  UIADD3 UR4, UP0, UPT, UR6, 0x680, URZ ;  /* 0x0000068006047890 */ /* 0x004fe8000ff1e0ff */
[----:B------:R-:W-:Y:S09]  /*6b50*/  UIADD3.X UR5, UPT, UPT, URZ, UR7, URZ, UP0, !UPT ;  /* 0x00000007ff057290 */ /* 0x000ff200087fe4ff */
[----:B------:R2:W-:Y:S01]  /*6b60*/  UTMASTG.3D [UR48], [UR4] ;  /* 0x00000030040073b5 */ /* 0x0005e20008010000 */
[----:B------:R0:W-:Y:S01]  /*6b70*/  UTMACMDFLUSH ;  /* 0x00000000000079b7 */ /* 0x0001e20000000000 */
[----:B--2---:R-:W-:Y:S04]  /*6b80*/  DEPBAR.LE SB0, 0x1 ;  /* 0x000080400000791a */ /* 0x004fe80000000000 */
.L_x_106:
[----:B------:R-:W-:Y:S05]  /*6b90*/  BSYNC.RECONVERGENT B0 ;  /* 0x0000000000007941 */ /* 0x000fea0003800200 */
.L_x_105:
[----:B------:R-:W-:Y:S01]  /*6ba0*/  BAR.SYNC.DEFER_BLOCKING 0x1, 0x80 ;  /* 0x0042000000007b1d */ /* 0x000fe20000010000 */
[----:B------:R-:W-:Y:S01]  /*6bb0*/  ISETP.NE.AND P1, PT, R67, RZ, PT ;  /* 0x000000ff4300720c */ /* 0x000fe20003f25270 */
[----:B------:R-:W-:Y:S01]  /*6bc0*/  UISETP.NE.AND UP0, UPT, UR52, URZ, UPT ;  /* 0x000000ff3400728c */ /* 0x000fe2000bf05270 */
[----:B------:R-:W-:Y:S11]  /*6bd0*/  LEA R2, R74, UR44, 0x3 ;  /* 0x0000002c4a027c11 */ /* 0x000ff6000f8e18ff */
[----:B------:R-:W-:Y:S01]  /*6be0*/  @P1 SHF.L.U32 R3, R61, 0x1f, RZ ;  /* 0x0000001f3d031819 */ /* 0x000fe200000006ff */
[----:B------:R-:W-:Y:S06]  /*6bf0*/  BRA.U !UP0, `(.L_x_107) ;  /* 0x0000000108247547 */ /* 0x000fec000b800000 */
[----:B-1----:R-:W-:Y:S01]  /*6c00*/  IMAD.U32 R4, RZ, RZ, UR46 ;  /* 0x0000002eff047e24 */ /* 0x002fe2000f8e00ff */
[----:B------:R-:W-:Y:S01]  /*6c10*/  MOV R0, UR47 ;  /* 0x0000002f00007c02 */ /* 0x000fe20008000f00 */
[----:B------:R-:W-:Y:S03]  /*6c20*/  UIADD3 UR4, UPT, UPT, UR46, 0x1, URZ ;  /* 0x000000012e047890 */ /* 0x000fe6000fffe0ff */
[----:B------:R-:W-:Y:S01]  /*6c30*/  @P1 LEA R4, R4, UR44, 0x3 ;  /* 0x0000002c04041c11 */ /* 0x000fe2000f8e18ff */
[----:B------:R-:W-:Y:S04]  /*6c40*/  UISETP.NE.AND UP0, UPT, UR4, 0x4, UPT ;  /* 0x000000040400788c */ /* 0x000fe8000bf05270 */
[----:B------:R-:W-:Y:S01]  /*6c50*/  @P1 VIADD R4, R4, 0x60 ;  /* 0x0000006004041836 */ /* 0x000fe20000000000 */
[----:B------:R-:W-:Y:S04]  /*6c60*/  USEL UR46, UR4, URZ, UP0 ;  /* 0x000000ff042e7287 */ /* 0x000fe80008000000 */
[----:B------:R-:W-:Y:S04]  /*6c70*/  @P1 PRMT R0, R0, 0x654, R4 ;  /* 0x0000065400001816 */ /* 0x000fe80000000004 */
[----:B------:R2:W-:Y:S04]  /*6c80*/  @P1 SYNCS.ARRIVE.TRANS64.RED.A1T0 RZ, [R0+URZ], RZ ;  /* 0x000000ff00ff19a7 */ /* 0x0005e800081004ff */
.L_x_107:
[----:B------:R-:W3:Y:S01]  /*6c90*/  @P1 SYNCS.PHASECHK.TRANS64.TRYWAIT P0, [R2+URZ+0x40], R3 ;  /* 0x00004003020015a7 */ /* 0x000ee200080011ff */
[----:B------:R-:W-:Y:S01]  /*6ca0*/  BSSY B1, `(.L_x_108) ;  /* 0x0000017000017945 */ /* 0x000fe20003800000 */
[----:B---3--:R-:W-:Y:S03]  /*6cb0*/  @P1 SEL R76, RZ, 0x1, !P0 ;  /* 0x00000001ff4c1807 */ /* 0x008fe60004000000 */
[----:B------:R-:W-:Y:S05]  /*6cc0*/  @!P1 BRA `(.L_x_109) ;  /* 0x0000000000509947 */ /* 0x000fea0003800000 */
[----:B------:R-:W-:Y:S01]  /*6cd0*/  ISETP.NE.AND P1, PT, R77, RZ, PT ;  /* 0x000000ff4d00720c */ /* 0x000fe20003f25270 */
[----:B------:R-:W-:Y:S01]  /*6ce0*/  BSSY B0, `(.L_x_110) ;  /* 0x000000a000007945 */ /* 0x000fe20003800000 */
[----:B------:R-:W-:Y:S11]  /*6cf0*/  ISETP.NE.AND P0, PT, R76, RZ, PT ;  /* 0x000000ff4c00720c */ /* 0x000ff60003f05270 */
[----:B-1----:R-:W-:Y:S04]  /*6d00*/  @P1 IMAD R5, R74, 0x2000, R75 ;  /* 0x000020004a051824 */ /* 0x002fe800078e024b */
[----:B------:R-:W-:Y:S05]  /*6d10*/  @P1 VIADD R4, R5, UR44 ;  /* 0x0000002c05041c36 */ /* 0x000fea0008000000 */
[----:B------:R-:W-:Y:S01]  /*6d20*/  @P1 IADD3 R3, PT, PT, R73, R4, RZ ;  /* 0x0000000449031210 */ /* 0x000fe20007ffe0ff */
[----:B------:R-:W-:Y:S01]  /*6d30*/  @P1 IMAD.IADD R4, R62, 0x1, R4 ;  /* 0x000000013e041824 */ /* 0x000fe200078e0204 */
[----:B------:R-:W-:Y:S06]  /*6d40*/  @P0 BRA `(.L_x_111) ;  /* 0x00000000000c0947 */ /* 0x000fec0003800000 */
[----:B--2---:R-:W-:Y:S04]  /*6d50*/  SHF.L.U32 R0, R61, 0x1f, RZ ;  /* 0x0000001f3d007819 */ /* 0x004fe800000006ff */
[----:B------:R-:W1:Y:S02]  /*6d60*/  SYNCS.PHASECHK.TRANS64.TRYWAIT P0, [R2+URZ+0x40], R0 ;  /* 0x00004000020075a7 */ /* 0x000e6400080011ff */
[----:B-1----:R-:W-:Y:S05]  /*6d70*/  @!P0 BRA `(.L_x_112) ;  /* 0x0000002000d08947 */ /* 0x002fea0003800000 */
.L_x_111:
[----:B------:R-:W-:Y:S05]  /*6d80*/  BSYNC B0 ;  /* 0x0000000000007941 */ /* 0x000fea0003800000 */
.L_x_110:
[----:B------:R-:W-:Y:S02]  /*6d90*/  ISETP.NE.AND P0, PT, R77, RZ, PT ;  /* 0x000000ff4d00720c */ /* 0x000fe40003f05270 */
[----:B------:R-:W-:Y:S11]  /*6da0*/  IADD3 R74, PT, PT, R74, 0x1, RZ ;  /* 0x000000014a4a7810 */ /* 0x000ff60007ffe0ff */
[----:B-12---:R-:W-:Y:S01]  /*6db0*/  @P0 IMAD.IADD R0, R62, 0x1, R3 ;  /* 0x000000013e000824 */ /* 0x006fe200078e0203 */
[----:B------:R-:W-:Y:S05]  /*6dc0*/  @P0 WARPSYNC.ALL ;  /* 0x0000000000000948 */ /* 0x000fea0003800000 */
[----:B------:R3:W4:Y:S04]  /*6dd0*/  @P0 LDSM.16.M88.4 R32, [R5+UR44+0x400] ;  /* 0x0004002c0520083b */ /* 0x0007280008000200 */
[----:B------:R3:W1:Y:S04]  /*6de0*/  @P0 LDSM.16.M88.4 R36, [R4+0x400] ;  /* 0x000400000424083b */ /* 0x0006680000000200 */
[----:B------:R3:W2:Y:S04]  /*6df0*/  @P0 LDSM.16.M88.4 R40, [R3+0x400] ;  /* 0x000400000328083b */ /* 0x0006a80000000200 */
[----:B------:R3:W1:Y:S02]  /*6e00*/  @P0 LDSM.16.M88.4 R44, [R0+0x400] ;  /* 0x00040000002c083b */ /* 0x0006640000000200 */
.L_x_109:
[----:B------:R-:W-:Y:S05]  /*6e10*/  BSYNC B1 ;  /* 0x0000000000017941 */ /* 0x000fea0003800000 */
.L_x_108:
[----:B--23--:R-:W-:Y:S05]  /*6e20*/  VIADD R0, R25, 0x20 ;  /* 0x0000002019007836 */ /* 0x00cfea0000000000 */
[----:B------:R-:W-:Y:S04]  /*6e30*/  SHF.R.U32.HI R0, RZ, 0x15, R0 ;  /* 0x00000015ff007819 */ /* 0x000fe80000011600 */
[----:B------:R-:W-:Y:S11]  /*6e40*/  LOP3.LUT P0, RZ, R0, 0x3, R53, 0x48, !PT ;  /* 0x0000000300ff7812 */ /* 0x000ff60007804835 */
[----:B------:R-:W-:Y:S02]  /*6e50*/  @!UPT UIADD3 URZ, UPT, UPT, URZ, URZ, URZ ;  /* 0x000000fffffff290 */ /* 0x000fe4000fffe0ff */
[----:B------:R-:W-:Y:S05]  /*6e60*/  @!P0 BRA `(.L_x_113) ;  /* 0x0000000000408947 */ /* 0x000fea0003800000 */
[----:B------:R-:W2:Y:S01]  /*6e70*/  LDCU.64 UR8, c[0x4][0x70] ;  /* 0x01000e00ff0877ac */ /* 0x000ea20008000a00 */
[----:B------:R-:W-:Y:S01]  /*6e80*/  MOV R3, 0x0 ;  /* 0x0000000000037802 */ /* 0x000fe20000000f00 */
[----:B-1----:R-:W-:Y:S02]  /*6e90*/  HFMA2 R12, -RZ, RZ, 0, 5.9604644775390625e-08 ;  /* 0x00000001ff0c7431 */ /* 0x002fe400000001ff */
[----:B------:R-:W-:Y:S02]  /*6ea0*/  IMAD.MOV.U32 R8, RZ, RZ, 0x192 ;  /* 0x00000192ff087424 */ /* 0x000fe400078e00ff */
[----:B------:R-:W-:Y:S01]  /*6eb0*/  IMAD.MOV.U32 R13, RZ, RZ, RZ ;  /* 0x000000ffff0d7224 */ /* 0x000fe200078e00ff */
[----:B------:R-:W1:Y:S01]  /*6ec0*/  LDCU.64 UR6, c[0x4][0x78] ;  /* 0x01000f00ff0677ac */ /* 0x000e620008000a00 */
[----:B------:R-:W3:Y:S01]  /*6ed0*/  LDC.64 R2, c[0x4][R3] ;  /* 0x0100000003027b82 */ /* 0x000ee20000000a00 */
[----:B------:R-:W5:Y:S01]  /*6ee0*/  LDCU.64 UR4, c[0x4][0x10] ;  /* 0x01000200ff0477ac */ /* 0x000f620008000a00 */
[----:B--2---:R-:W-:Y:S01]  /*6ef0*/  MOV R5, UR9 ;  /* 0x0000000900057c02 */ /* 0x004fe20008000f00 */
[----:B------:R-:W-:Y:S01]  /*6f00*/  IMAD.U32 R4, RZ, RZ, UR8 ;  /* 0x00000008ff047e24 */ /* 0x000fe2000f8e00ff */
[----:B-1----:R-:W-:Y:S01]  /*6f10*/  MOV R7, UR7 ;  /* 0x0000000700077c02 */ /* 0x002fe20008000f00 */
[----:B------:R-:W-:Y:S01]  /*6f20*/  IMAD.U32 R6, RZ, RZ, UR6 ;  /* 0x00000006ff067e24 */ /* 0x000fe2000f8e00ff */
[----:B-----5:R-:W-:Y:S01]  /*6f30*/  MOV R11, UR5 ;  /* 0x00000005000b7c02 */ /* 0x020fe20008000f00 */
[----:B------:R-:W-:Y:S02]  /*6f40*/  IMAD.U32 R10, RZ, RZ, UR4 ;  /* 0x00000004ff0a7e24 */ /* 0x000fe4000f8e00ff */
[----:B------:R-:W-:Y:S07]  /*6f50*/  LEPC R20, `(.L_x_113) ;  /* 0x000000001014794e */ /* 0x000fee0000000000 */
[----:B---34-:R-:W-:Y:S05]  /*6f60*/  CALL.ABS.NOINC R2 ;  /* 0x0000000002007343 */ /* 0x018fea0003c00000 */
.L_x_113:
[----:B------:R-:W-:Y:S05]  /*6f70*/  WARPSYNC.ALL ;  /* 0x0000000000007948 */ /* 0x000fea0003800000 */
[----:B------:R-:W-:Y:S01]  /*6f80*/  R2UR UR4, R25 ;  /* 0x00000000190472ca */ /* 0x000fe200000e0000 */
[----:B------:R-:W-:Y:S01]  /*6f90*/  BSSY.RECONVERGENT B0, `(.L_x_114) ;  /* 0x0000041000007945 */ /* 0x000fe20003800200 */
[----:B------:R-:W-:Y:S02]  /*6fa0*/  ISETP.NE.AND P6, PT, R67, RZ, PT ;  /* 0x000000ff4300720c */ /* 0x000fe40003fc5270 */
[----:B------:R-:W-:Y:S02]  /*6fb0*/  ISETP.NE.AND P0, PT, R64, RZ, PT ;  /* 0x000000ff4000720c */ /* 0x000fe40003f05270 */
[----:B------:R-:W-:Y:S07]  /*6fc0*/  MOV R20, UR46 ;  /* 0x0000002e00147c02 */ /* 0x000fee0008000f00 */
[----:B-1----:R-:W1:Y:S02]  /*6fd0*/  LDTM.16dp128bit.x8 R4, tmem[UR4+0x20] ;  /* 0x00002004000479ee */ /* 0x002e640008180000 */
[----:B------:R-:W-:Y:S01]  /*6fe0*/  @P6 LEA R20, R20, UR44, 0x3 ;  /* 0x0000002c14146c11 */ /* 0x000fe2000f8e18ff */
[C---:B-1----:R-:W-:Y:S01]  /*6ff0*/  FMUL R0, R24.reuse, R4 ;  /* 0x0000000418007220 */ /* 0x042fe20000400000 */
[C---:B------:R-:W-:Y:S01]  /*7000*/  FMUL R2, R24.reuse, R5 ;  /* 0x0000000518027220 */ /* 0x040fe20000400000 */
[C---:B------:R-:W-:Y:S01]  /*7010*/  FMUL R3, R24.reuse, R6 ;  /* 0x0000000618037220 */ /* 0x040fe20000400000 */
[C---:B------:R-:W-:Y:S01]  /*7020*/  FMUL R7, R24.reuse, R7 ;  /* 0x0000000718077220 */ /* 0x040fe20000400000 */
[C---:B----4-:R-:W-:Y:S01]  /*7030*/  FFMA R28, R27.reuse, R32, R0 ;  /* 0x000000201b1c7223 */ /* 0x050fe20000000000 */
        /* <DEDUP_REMOVED lines=28> */
[----:B------:R1:W-:Y:S01]  /*7200*/  STSM.16.M88.4 [R69+0x2000], R8 ;  /* 0x0020000845007844 */ /* 0x0003e20000000200 */
[----:B------:R-:W-:Y:S01]  /*7210*/  FFMA R15, R27, R47, R19 ;  /* 0x0000002f1b0f7223 */ /* 0x000fe20000000013 */
[----:B------:R-:W-:Y:S02]  /*7220*/  MOV R16, UR47 ;  /* 0x0000002f00107c02 */ /* 0x000fe40008000f00 */
[----:B------:R-:W-:Y:S02]  /*7230*/  @P6 IADD3 R17, PT, PT, R20, 0x60, RZ ;  /* 0x0000006014116810 */ /* 0x000fe40007ffe0ff */
[----:B------:R1:W-:Y:S01]  /*7240*/  STSM.16.M88.4 [R71+0x2000], R12 ;  /* 0x0020000c47007844 */ /* 0x0003e20000000200 */
[----:B------:R-:W-:Y:S02]  /*7250*/  LEA R0, R74, UR44, 0x3 ;  /* 0x0000002c4a007c11 */ /* 0x000fe4000f8e18ff */
[----:B------:R-:W-:Y:S01]  /*7260*/  @P6 PRMT R16, R16, 0x654, R17 ;  /* 0x0000065410106816 */ /* 0x000fe20000000011 */
[----:B------:R-:W-:Y:S01]  /*7270*/  @!PT LDS RZ, [RZ] ;  /* 0x00000000fffff984 */ /* 0x000fe20000000800 */
[----:B------:R-:W-:Y:S01]  /*7280*/  @!PT LDS RZ, [RZ] ;  /* 0x00000000fffff984 */ /* 0x000fe20000000800 */
[----:B------:R-:W-:Y:S01]  /*7290*/  @!PT LDS RZ, [RZ] ;  /* 0x00000000fffff984 */ /* 0x000fe20000000800 */
[----:B------:R-:W-:Y:S01]  /*72a0*/  @!PT LDS RZ, [RZ] ;  /* 0x00000000fffff984 */ /* 0x000fe20000000800 */
[----:B------:R2:W-:Y:S06]  /*72b0*/  MEMBAR.ALL.CTA ;  /* 0x0000000000007992 */ /* 0x0005ec0000008000 */
[----:B--2---:R-:W2:Y:S01]  /*72c0*/  FENCE.VIEW.ASYNC.S ;  /* 0x00000000000073c6 */ /* 0x004ea20000000000 */
[----:B------:R-:W-:Y:S01]  /*72d0*/  @P6 SHF.L.U32 R2, R61, 0x1f, RZ ;  /* 0x0000001f3d026819 */ /* 0x000fe200000006ff */
[----:B--2---:R-:W-:Y:S06]  /*72e0*/  BAR.SYNC.DEFER_BLOCKING 0x1, 0x80 ;  /* 0x0042000000007b1d */ /* 0x004fec0000010000 */
[----:B------:R-:W-:Y:S05]  /*72f0*/  @P0 BRA `(.L_x_115) ;  /* 0x0000000000280947 */ /* 0x000fea0003800000 */
[----:B------:R-:W2:Y:S01]  /*7300*/  LDCU.64 UR6, c[0x0][0x348] ;  /* 0x00006900ff0677ac */ /* 0x000ea20008000a00 */
[----:B------:R-:W-:Y:S02]  /*7310*/  UIADD3 UR9, UPT, UPT, UR49, 0x20, URZ ;  /* 0x0000002031097890 */ /* 0x000fe4000fffe0ff */
[----:B------:R-:W-:Y:S01]  /*7320*/  UIADD3 UR8, UPT, UPT, UR44, 0x2400, URZ ;  /* 0x000024002c087890 */ /* 0x000fe2000fffe0ff */
[----:B------:R-:W-:Y:S01]  /*7330*/  UMOV UR10, UR50 ;  /* 0x00000032000a7c82 */ /* 0x000fe20008000000 */
[----:B------:R-:W-:Y:S01]  /*7340*/  UMOV UR11, UR36 ;  /* 0x00000024000b7c82 */ /* 0x000fe20008000000 */
[----:B--2---:R-:W-:Y:S04]  /*7350*/  UIADD3 UR4, UP0, UPT, UR6, 0x680, URZ ;  /* 0x0000068006047890 */ /* 0x004fe8000ff1e0ff */
[----:B------:R-:W-:Y:S09]  /*7360*/  UIADD3.X UR5, UPT, UPT, URZ, UR7, URZ, UP0, !UPT ;  /* 0x00000007ff057290 */ /* 0x000ff200087fe4ff */
[----:B------:R2:W-:Y:S01]  /*7370*/  UTMASTG.3D [UR8], [UR4] ;  /* 0x00000008040073b5 */ /* 0x0005e20008010000 */
[----:B------:R0:W-:Y:S01]  /*7380*/  UTMACMDFLUSH ;  /* 0x00000000000079b7 */ /* 0x0001e20000000000 */
[----:B--2---:R-:W-:Y:S04]  /*7390*/  DEPBAR.LE SB0, 0x1 ;  /* 0x000080400000791a */ /* 0x004fe80000000000 */
.L_x_115:
[----:B------:R-:W-:Y:S05]  /*73a0*/  BSYNC.RECONVERGENT B0 ;  /* 0x0000000000007941 */ /* 0x000fea0003800200 */
.L_x_114:
[----:B------:R-:W-:Y:S01]  /*73b0*/  BAR.SYNC.DEFER_BLOCKING 0x1, 0x80 ;  /* 0x0042000000007b1d */ /* 0x000fe20000010000 */
[----:B------:R-:W-:Y:S04]  /*73c0*/  UIADD3 UR4, UPT, UPT, UR46, 0x1, URZ ;  /* 0x000000012e047890 */ /* 0x000fe8000fffe0ff */
[----:B------:R-:W-:Y:S04]  /*73d0*/  UISETP.NE.AND UP0, UPT, UR4, 0x4, UPT ;  /* 0x000000040400788c */ /* 0x000fe8000bf05270 */
[----:B------:R-:W-:Y:S01]  /*73e0*/  USEL UR45, UR4, URZ, UP0 ;  /* 0x000000ff042d7287 */ /* 0x000fe20008000000 */
[----:B------:R2:W-:Y:S01]  /*73f0*/  @P6 SYNCS.ARRIVE.TRANS64.RED.A1T0 RZ, [R16+URZ], RZ ;  /* 0x000000ff10ff69a7 */ /* 0x0005e200081004ff */
[----:B------:R-:W-:Y:S01]  /*7400*/  BSSY B1, `(.L_x_116) ;  /* 0x0000018000017945 */ /* 0x000fe20003800000 */
[----:B------:R-:W3:Y:S02]  /*7410*/  @P6 SYNCS.PHASECHK.TRANS64.TRYWAIT P0, [R0+URZ+0x40], R2 ;  /* 0x00004002000065a7 */ /* 0x000ee400080011ff */
[----:B---3--:R-:W-:Y:S01]  /*7420*/  @P6 SEL R76, RZ, 0x1, !P0 ;  /* 0x00000001ff4c6807 */ /* 0x008fe20004000000 */
[----:B--2---:R-:W-:Y:S06]  /*7430*/  @!P6 BRA `(.L_x_117) ;  /* 0x000000000050e947 */ /* 0x004fec0003800000 */
        /* <DEDUP_REMOVED lines=8> */
[----:B------:R-:W-:Y:S04]  /*74c0*/  SHF.L.U32 R5, R61, 0x1f, RZ ;  /* 0x0000001f3d057819 */ /* 0x000fe800000006ff */
[----:B------:R-:W1:Y:S02]  /*74d0*/  SYNCS.PHASECHK.TRANS64.TRYWAIT P0, [R0+URZ+0x40], R5 ;  /* 0x00004005000075a7 */ /* 0x000e6400080011ff */
[----:B-1----:R-:W-:Y:S05]  /*74e0*/  @!P0 BRA `(.L_x_120) ;  /* 0x0000001c00088947 */ /* 0x002fea0003800000 */
.L_x_119:
[----:B------:R-:W-:Y:S05]  /*74f0*/  BSYNC B0 ;  /* 0x0000000000007941 */ /* 0x000fea0003800000 */
.L_x_118:
[----:B------:R-:W-:Y:S02]  /*7500*/  ISETP.NE.AND P0, PT, R77, RZ, PT ;  /* 0x000000ff4d00720c */ /* 0x000fe40003f05270 */
[----:B------:R-:W-:Y:S11]  /*7510*/  IADD3 R74, PT, PT, R74, 0x1, RZ ;  /* 0x000000014a4a7810 */ /* 0x000ff60007ffe0ff */
[----:B-1----:R-:W-:Y:S01]  /*7520*/  @P0 IMAD.IADD R0, R62, 0x1, R2 ;  /* 0x000000013e000824 */ /* 0x002fe200078e0202 */
[----:B------:R-:W-:Y:S05]  /*7530*/  @P0 WARPSYNC.ALL ;  /* 0x0000000000000948 */ /* 0x000fea0003800000 */
[----:B------:R2:W3:Y:S04]  /*7540*/  @P0 LDSM.16.M88.4 R32, [R4+UR44+0x400] ;  /* 0x0004002c0420083b */ /* 0x0004e80008000200 */
[----:B------:R2:W4:Y:S04]  /*7550*/  @P0 LDSM.16.M88.4 R36, [R3+0x400] ;  /* 0x000400000324083b */ /* 0x0005280000000200 */
[----:B------:R2:W1:Y:S04]  /*7560*/  @P0 LDSM.16.M88.4 R40, [R2+0x400] ;  /* 0x000400000228083b */ /* 0x0004680000000200 */
[----:B------:R2:W1:Y:S02]  /*7570*/  @P0 LDSM.16.M88.4 R44, [R0+0x400] ;  /* 0x00040000002c083b */ /* 0x0004640000000200 */
.L_x_117:
[----:B------:R-:W-:Y:S05]  /*7580*/  BSYNC B1 ;  /* 0x0000000000017941 */ /* 0x000fea0003800000 */
.L_x_116:
[----:B--2---:R-:W-:Y:S05]  /*7590*/  VIADD R0, R25, 0x40 ;  /* 0x0000004019007836 */ /* 0x004fea0000000000 */
        /* <DEDUP_REMOVED lines=20> */
.L_x_121:
        /* <DEDUP_REMOVED lines=12> */
[C---:B---3--:R-:W-:Y:S01]  /*77a0*/  FFMA R28, R27.reuse, R32, R0 ;  /* 0x000000201b1c7223 */ /* 0x048fe20000000000 */
[C---:B------:R-:W-:Y:S01]  /*77b0*/  FMUL R4, R24.reuse, R8 ;  /* 0x0000000818047220 */ /* 0x040fe20000400000 */
[C---:B------:R-:W-:Y:S01]  /*77c0*/  FFMA R29, R27.reuse, R33, R2 ;  /* 0x000000211b1d7223 */ /* 0x040fe20000000002 */
        /* <DEDUP_REMOVED lines=52> */
.L_x_123:
[----:B------:R-:W-:Y:S05]  /*7b10*/  BSYNC.RECONVERGENT B0 ;  /* 0x0000000000007941 */ /* 0x000fea0003800200 */
.L_x_122:
        /* <DEDUP_REMOVED lines=12> */
[----:B------:R-:W-:Y:S04]  /*7be0*/  @P1 IMAD R74, R74, 0x2000, R75 ;  /* 0x000020004a4a1824 */ /* 0x000fe800078e024b */
[----:B------:R-:W-:Y:S05]  /*7bf0*/  @P1 VIADD R3, R74, UR44 ;  /* 0x0000002c4a031c36 */ /* 0x000fea0008000000 */
[----:B------:R-:W-:Y:S01]  /*7c00*/  @P1 IADD3 R73, PT, PT, R73, R3, RZ ;  /* 0x0000000349491210 */ /* 0x000fe20007ffe0ff */
[----:B------:R-:W-:Y:S01]  /*7c10*/  @P1 IMAD.IADD R3, R62, 0x1, R3 ;  /* 0x000000013e031824 */ /* 0x000fe200078e0203 */
[----:B------:R-:W-:Y:S06]  /*7c20*/  @P0 BRA `(.L_x_127) ;  /* 0x00000000000c0947 */ /* 0x000fec0003800000 */
[----:B------:R-:W-:Y:S04]  /*7c30*/  SHF.L.U32 R0, R61, 0x1f, RZ ;  /* 0x0000001f3d007819 */ /* 0x000fe800000006ff */
[----:B------:R-:W2:Y:S02]  /*7c40*/  SYNCS.PHASECHK.TRANS64.TRYWAIT P0, [R2+URZ+0x40], R0 ;  /* 0x00004000020075a7 */ /* 0x000ea400080011ff */
[----:B--2---:R-:W-:Y:S05]  /*7c50*/  @!P0 BRA `(.L_x_128) ;  /* 0x0000001400408947 */ /* 0x004fea0003800000 */
.L_x_127:
[----:B------:R-:W-:Y:S05]  /*7c60*/  BSYNC B0 ;  /* 0x0000000000007941 */ /* 0x000fea0003800000 */
.L_x_126:
[----:B------:R-:W-:Y:S11]  /*7c70*/  ISETP.NE.AND P0, PT, R77, RZ, PT ;  /* 0x000000ff4d00720c */ /* 0x000ff60003f05270 */
[----:B------:R-:W-:Y:S02]  /*7c80*/  @!UPT UIADD3 URZ, UPT, UPT, URZ, URZ, URZ ;  /* 0x000000fffffff290 */ /* 0x000fe4000fffe0ff */
[----:B--2---:R-:W-:Y:S01]  /*7c90*/  @P0 IADD3 R0, PT, PT, R62, R73, RZ ;  /* 0x000000493e000210 */ /* 0x004fe20007ffe0ff */
[----:B------:R-:W-:Y:S05]  /*7ca0*/  @P0 WARPSYNC.ALL ;  /* 0x0000000000000948 */ /* 0x000fea0003800000 */
[----:B------:R2:W3:Y:S04]  /*7cb0*/  @P0 LDSM.16.M88.4 R32, [R74+UR44+0x400] ;  /* 0x0004002c4a20083b */ /* 0x0004e80008000200 */
[----:B------:R2:W4:Y:S04]  /*7cc0*/  @P0 LDSM.16.M88.4 R36, [R3+0x400] ;  /* 0x000400000324083b */ /* 0x0005280000000200 */
[----:B------:R2:W1:Y:S04]  /*7cd0*/  @P0 LDSM.16.M88.4 R40, [R73+0x400] ;  /* 0x000400004928083b */ /* 0x0004680000000200 */
[----:B------:R2:W1:Y:S02]  /*7ce0*/  @P0 LDSM.16.M88.4 R44, [R0+0x400] ;  /* 0x00040000002c083b */ /* 0x0004640000000200 */
.L_x_125:
[----:B------:R-:W-:Y:S05]  /*7cf0*/  BSYNC B1 ;  /* 0x0000000000017941 */ /* 0x000fea0003800000 */
.L_x_124:
        /* <DEDUP_REMOVED lines=21> */
.L_x_129:
[----:B------:R-:W-:Y:S01]  /*7e50*/  ISETP.NE.AND P0, PT, R64, RZ, PT ;  /* 0x000000ff4000720c */ /* 0x000fe20003f05270 */
[----:B------:R-:W-:Y:S05]  /*7e60*/  WARPSYNC.ALL ;  /* 0x0000000000007948 */ /* 0x000fea0003800000 */
[----:B------:R-:W-:Y:S01]  /*7e70*/  R2UR UR4, R25 ;  /* 0x00000000190472ca */ /* 0x000fe200000e0000 */
[----:B------:R-:W-:Y:S11]  /*7e80*/  BSSY.RECONVERGENT B0, `(.L_x_130) ;  /* 0x000003f000007945 */ /* 0x000ff60003800200 */
[----:B------:R-:W-:Y:S01]  /*7e90*/  @!UPT UIADD3 URZ, UPT, UPT, URZ, URZ, URZ ;  /* 0x000000fffffff290 */ /* 0x000fe2000fffe0ff */
[----:B-1----:R-:W1:Y:S01]  /*7ea0*/  LDTM.16dp128bit.x8 R4, tmem[UR4+0x60] ;  /* 0x00006004000479ee */ /* 0x002e620008180000 */
[----:B------:R-:W-:Y:S01]  /*7eb0*/  R2UR UR4, R72 ;  /* 0x00000000480472ca */ /* 0x000fe200000e0000 */
[----:B------:R-:W-:Y:S11]  /*7ec0*/  NOP ;  /* 0x0000000000007918 */ /* 0x000ff60000000000 */
[----:B------:R-:W-:Y:S01]  /*7ed0*/  @!UPT UIADD3 URZ, UPT, UPT, URZ, URZ, URZ ;  /* 0x000000fffffff290 */ /* 0x000fe2000fffe0ff */
[----:B------:R-:W-:Y:S04]  /*7ee0*/  UIADD3 UR4, UPT, UPT, UR4, 0xd0, URZ ;  /* 0x000000d004047890 */ /* 0x000fe8000fffe0ff */
[----:B------:R-:W-:Y:S01]  /*7ef0*/  UPRMT UR4, UR47, 0x654, UR4 ;  /* 0x000006542f047896 */ /* 0x000fe20008000004 */
[C---:B-1----:R-:W-:Y:S01]  /*7f00*/  FMUL R0, R24.reuse, R4 ;  /* 0x0000000418007220 */ /* 0x042fe20000400000 */
[C---:B------:R-:W-:Y:S01]  /*7f10*/  FMUL R2, R24.reuse, R5 ;  /* 0x0000000518027220 */ /* 0x040fe20000400000 */
[C---:B------:R-:W-:Y:S06]  /*7f20*/  FMUL R3, R24.reuse, R6 ;  /* 0x0000000618037220 */ /* 0x040fec0000400000 */
[----:B------:R-:W-:Y:S01]  /*7f30*/  SYNCS.ARRIVE.TRANS64.RED.A1T0 RZ, [UR4], RZ ;  /* 0x000000ffffff79a7 */ /* 0x000fe20008100404 */
[C---:B---3--:R-:W-:Y:S01]  /*7f40*/  FFMA R28, R27.reuse, R32, R0 ;  /* 0x000000201b1c7223 */ /* 0x048fe20000000000 */
[C---:B------:R-:W-:Y:S01]  /*7f50*/  FFMA R29, R27.reuse, R33, R2 ;  /* 0x000000211b1d7223 */ /* 0x040fe20000000002 */
[C---:B------:R-:W-:Y:S01]  /*7f60*/  FMUL R7, R24.reuse, R7 ;  /* 0x0000000718077220 */ /* 0x040fe20000400000 */
[C---:B------:R-:W-:Y:S01]  /*7f70*/  FMUL R4, R24.reuse, R8 ;  /* 0x0000000818047220 */ /* 0x040fe20000400000 */
        /* <DEDUP_REMOVED lines=27> */
[----:B------:R-:W-:Y:S05]  /*8130*/  FFMA R15, R27, R47, R19 ;  /* 0x0000002f1b0f7223 */ /* 0x000fea0000000013 */
[----:B------:R1:W-:Y:S01]  /*8140*/  STSM.16.M88.4 [R71+0x6000], R12 ;  /* 0x0060000c47007844 */ /* 0x0003e20000000200 */
        /* <DEDUP_REMOVED lines=18> */
.L_x_131:
[----:B------:R-:W-:Y:S05]  /*8270*/  BSYNC.RECONVERGENT B0 ;  /* 0x0000000000007941 */ /* 0x000fea0003800200 */
.L_x_130:
[----:B------:R-:W-:Y:S01]  /*8280*/  BAR.SYNC.DEFER_BLOCKING 0x1, 0x80 ;  /* 0x0042000000007b1d */ /* 0x000fe20000010000 */
[----:B------:R-:W-:Y:S01]  /*8290*/  UISETP.NE.AND UP0, UPT, UR52, -0x4, UPT ;  /* 0xfffffffc3400788c */ /* 0x000fe2000bf05270 */
[----:B------:R-:W-:Y:S08]  /*82a0*/  IADD3 R22, PT, PT, R22, 0x1, RZ ;  /* 0x0000000116167810 */ /* 0x000ff00007ffe0ff */
[----:B------:R-:W-:Y:S05]  /*82b0*/  BRA.U !UP0, `(.L_x_132) ;  /* 0x0000000108287547 */ /* 0x000fea000b800000 */
[----:B------:R-:W-:Y:S01]  /*82c0*/  ISETP.NE.AND P0, PT, R67, RZ, PT ;  /* 0x000000ff4300720c */ /* 0x000fe20003f05270 */
[----:B------:R-:W-:Y:S01]  /*82d0*/  IMAD.U32 R2, RZ, RZ, UR46 ;  /* 0x0000002eff027e24 */ /* 0x000fe2000f8e00ff */
[----:B------:R-:W-:Y:S01]  /*82e0*/  UIADD3 UR4, UPT, UPT, UR46, 0x1, URZ ;  /* 0x000000012e047890 */ /* 0x000fe2000fffe0ff */
[----:B------:R-:W-:Y:S03]  /*82f0*/  IMAD.U32 R0, RZ, RZ, UR47 ;  /* 0x0000002fff007e24 */ /* 0x000fe6000f8e00ff */
[----:B------:R-:W-:Y:S04]  /*8300*/  UISETP.NE.AND UP0, UPT, UR4, 0x4, UPT ;  /* 0x000000040400788c */ /* 0x000fe8000bf05270 */
[----:B------:R-:W-:Y:S03]  /*8310*/  USEL UR46, UR4, URZ, UP0 ;  /* 0x000000ff042e7287 */ /* 0x000fe60008000000 */
[----:B------:R-:W-:Y:S05]  /*8320*/  @P0 LEA R2, R2, UR44, 0x3 ;  /* 0x0000002c02020c11 */ /* 0x000fea000f8e18ff */
[----:B------:R-:W-:Y:S05]  /*8330*/  @P0 VIADD R2, R2, 0x60 ;  /* 0x0000006002020836 */ /* 0x000fea0000000000 */
[----:B------:R-:W-:Y:S04]  /*8340*/  @P0 PRMT R0, R0, 0x654, R2 ;  /* 0x0000065400000816 */ /* 0x000fe80000000002 */
[----:B------:R2:W-:Y:S03]  /*8350*/  @P0 SYNCS.ARRIVE.TRANS64.RED.A1T0 RZ, [R0+URZ], RZ ;  /* 0x000000ff00ff09a7 */ /* 0x0005e600081004ff */
.L_x_132:
[----:B------:R-:W-:Y:S01]  /*8360*/  R2UR UR4, R54 ;  /* 0x00000000360472ca */ /* 0x000fe200000e0000 */
[----:B------:R-:W-:Y:S01]  /*8370*/  UISETP.NE.AND UP0, UPT, UR62, URZ, UPT ;  /* 0x000000ff3e00728c */ /* 0x000fe2000bf05270 */
[----:B------:R-:W-:Y:S01]  /*8380*/  ISETP.NE.AND P0, PT, R58, 0x2, PT ;  /* 0x000000023a00780c */ /* 0x000fe20003f05270 */
[----:B------:R-:W-:Y:S01]  /*8390*/  UIADD3 UR24, UPT, UPT, UR38, UR63, URZ ;  /* 0x0000003f26187290 */ /* 0x000fe2000fffe0ff */
[----:B------:R-:W-:Y:S01]  /*83a0*/  ISETP.NE.AND P1, PT, R22, 0x4, PT ;  /* 0x000000041600780c */ /* 0x000fe20003f25270 */
[----:B------:R-:W-:Y:S01]  /*83b0*/  UIADD3 UR52, UPT, UPT, UR52, 0x4, URZ ;  /* 0x0000000434347890 */ /* 0x000fe2000fffe0ff */
[----:B------:R-:W-:Y:S01]  /*83c0*/  SEL R2, RZ, 0x1, P0 ;  /* 0x00000001ff027807 */ /* 0x000fe20000000000 */
[----:B------:R-:W-:Y:S01]  /*83d0*/  UMOV UR36, UR61 ;  /* 0x0000003d00247c82 */ /* 0x000fe20008000000 */
[----:B--2---:R-:W-:Y:S02]  /*83e0*/  SEL R0, RZ, 0x1, P1 ;  /* 0x00000001ff007807 */ /* 0x004fe40000800000 */
[----:B------:R-:W-:Y:S02]  /*83f0*/  LOP3.LUT R59, R59, R2, RZ, 0x3c, !PT ;  /* 0x000000023b3b7212 */ /* 0x000fe400078e3cff */
[----:B------:R-:W-:Y:S01]  /*8400*/  LOP3.LUT R60, R60, R0, RZ, 0x3c, !PT ;  /* 0x000000003c3c7212 */ /* 0x000fe200078e3cff */
[----:B------:R-:W-:Y:S01]  /*8410*/  UIADD3 UR28, UPT, UPT, UR37, UR4, URZ ;  /* 0x00000004251c7290 */ /* 0x000fe2000fffe0ff */
[----:B------:R-:W-:Y:S02]  /*8420*/  SEL R58, R58, RZ, P0 ;  /* 0x000000ff3a3a7207 */ /* 0x000fe40000000000 */
[----:B------:R-:W-:Y:S01]  /*8430*/  SEL R22, R22, RZ, P1 ;  /* 0x000000ff16167207 */ /* 0x000fe20000800000 */
[----:B------:R-:W-:Y:S08]  /*8440*/  BRA.U UP0, `(.L_x_133) ;  /* 0xffffffd100887547 */ /* 0x000ff0000b83ffff */
[----:B------:R-:W-:-:S13]  /*8450*/  R2UR UR4, R55 ;  /* 0x00000000370472ca */ /* 0x000fda00000e0000 */
[----:B------:R-:W-:-:S09]  /*8460*/  UISETP.NE.AND UP0, UPT, UR4, URZ, UPT ;  /* 0x000000ff0400728c */ /* 0x000fd2000bf05270 */
[----:B------:R-:W-:Y:S05]  /*8470*/  BRA.U !UP0, `(.L_x_134) ;  /* 0x0000000108487547 */ /* 0x000fea000b800000 */
[----:B------:R-:W2:Y:S02]  /*8480*/  LDCU.64 UR4, c[0x0][0x890] ;  /* 0x00011200ff0477ac */ /* 0x000ea40008000a00 */
[----:B--2---:R-:W-:-:S04]  /*8490*/  UISETP.NE.U32.AND UP0, UPT, UR4, URZ, UPT ;  /* 0x000000ff0400728c */ /* 0x004fc8000bf05070 */
[----:B------:R-:W-:-:S09]  /*84a0*/  UISETP.NE.AND.EX UP0, UPT, UR5, URZ, UPT, UP0 ;  /* 0x000000ff0500728c */ /* 0x000fd2000bf05300 */
[----:B------:R-:W-:Y:S05]  /*84b0*/  BRA.U UP0, `(.L_x_135) ;  /* 0x00000001000c7547 */ /* 0x000fea000b800000 */
[----:B------:R-:W-:-:S13]  /*84c0*/  FSETP.NEU.AND P0, PT, R27, RZ, PT ;  /* 0x000000ff1b00720b */ /* 0x000fda0003f0d000 */
[----:B------:R-:W-:Y:S05]  /*84d0*/  @!P0 EXIT ;  /* 0x000000000000894d */ /* 0x000fea0003800000 */
[----:B------:R-:W-:Y:S05]  /*84e0*/  BRA `(.L_x_134) ;  /* 0x00000000002c7947 */ /* 0x000fea0003800000 */
.L_x_135:
[----:B------:R-:W-:Y:S01]  /*84f0*/  ISETP.NE.AND P0, PT, R57, RZ, PT ;  /* 0x000000ff3900720c */ /* 0x000fe20003f05270 */
[----:B------:R-:W-:-:S12]  /*8500*/  BSSY.RECONVERGENT B0, `(.L_x_134) ;  /* 0x0000009000007945 */ /* 0x000fd80003800200 */
[----:B------:R-:W-:Y:S05]  /*8510*/  @P0 BRA `(.L_x_136) ;  /* 0x0000000000140947 */ /* 0x000fea0003800000 */
[----:B------:R-:W2:Y:S02]  /*8520*/  LDCU.64 UR4, c[0x0][0x888] ;  /* 0x00011100ff0477ac */ /* 0x000ea40008000a00 */
[----:B--2---:R-:W-:-:S04]  /*8530*/  ISETP.NE.U32.AND P0, PT, RZ, UR4, PT ;  /* 0x00000004ff007c0c */ /* 0x004fc8000bf05070 */
[----:B------:R-:W-:-:S13]  /*8540*/  ISETP.NE.AND.EX P0, PT, RZ, UR5, PT, P0 ;  /* 0x00000005ff007c0c */ /* 0x000fda000bf05300 */
[----:B------:R-:W-:Y:S05]  /*8550*/  @!P0 EXIT ;  /* 0x000000000000894d */ /* 0x000fea0003800000 */
[----:B------:R-:W-:Y:S05]  /*8560*/  BRA `(.L_x_137) ;  /* 0x0000000000087947 */ /* 0x000fea0003800000 */
.L_x_136:
[----:B------:R-:W-:-:S13]  /*8570*/  FSETP.NEU.AND P0, PT, R27, RZ, PT ;  /* 0x000000ff1b00720b */ /* 0x000fda0003f0d000 */
[----:B------:R-:W-:Y:S05]  /*8580*/  @!P0 EXIT ;  /* 0x000000000000894d */ /* 0x000fea0003800000 */
.L_x_137:
[----:B------:R-:W-:Y:S05]  /*8590*/  BSYNC.RECONVERGENT B0 ;  /* 0x0000000000007941 */ /* 0x000fea0003800200 */
.L_x_134:
[----:B------:R-:W-:Y:S01]  /*85a0*/  ULEA UR4, UR46, UR44, 0x3 ;  /* 0x0000002c2e047291 */ /* 0x000fe2000f8e18ff */
[----:B------:R-:W-:-:S04]  /*85b0*/  DEPBAR.LE SB0, 0x0 ;  /* 0x000080000000791a */ /* 0x000fc80000000000 */
[----:B------:R-:W-:-:S04]  /*85c0*/  UIADD3 UR4, UPT, UPT, UR4, 0x60, URZ ;  /* 0x0000006004047890 */ /* 0x000fc8000fffe0ff */
[----:B------:R-:W-:-:S09]  /*85d0*/  UPRMT UR4, UR47, 0x654, UR4 ;  /* 0x000006542f047896 */ /* 0x000fd20008000004 */
[----:B------:R-:W-:Y:S01]  /*85e0*/  SYNCS.ARRIVE.TRANS64.RED.A1T0 RZ, [UR4], RZ ;  /* 0x000000ffffff79a7 */ /* 0x000fe20008100404 */
[----:B------:R-:W-:Y:S05]  /*85f0*/  EXIT ;  /* 0x000000000000794d */ /* 0x000fea0003800000 */
.L_x_24:
[----:B---3--:R3:W4:Y:S02]  /*8600*/  SYNCS.PHASECHK.TRANS64.TRYWAIT P0, [R0+URZ+0x100], R2 ;  /* 0x00010002000075a7 */ /* 0x00872400080011ff */
[----:B----4-:R-:W-:Y:S05]  /*8610*/  @!P0 NANOSLEEP.SYNCS 0x989680 ;  /* 0x009896800000895d */ /* 0x010fea0003900000 */
[----:B------:R-:W4:Y:S02]  /*8620*/  @!P0 SYNCS.PHASECHK.TRANS64 P0, [R0+URZ+0x100], R2 ;  /* 0x00010002000085a7 */ /* 0x000f2400080010ff */
[----:B----4-:R-:W-:Y:S05]  /*8630*/  @!P0 BRA `(.L_x_24) ;  /* 0xfffffffc00f08947 */ /* 0x010fea000383ffff */
[----:B------:R-:W-:Y:S05]  /*8640*/  BRA `(.L_x_138) ;  /* 0xffffff9000a47947 */ /* 0x000fea000383ffff */
.L_x_27:
[----:B--2---:R-:W-:-:S07]  /*8650*/  MOV R0, UR33 ;  /* 0x0000002100007c02 */ /* 0x004fce0008000f00 */
.L_x_139:
[----:B--2---:R2:W3:Y:S02]  /*8660*/  SYNCS.PHASECHK.TRANS64.TRYWAIT P0, [R0+URZ+0x20], R3 ;  /* 0x00002003000075a7 */ /* 0x0044e400080011ff */
[----:B---3--:R-:W-:Y:S05]  /*8670*/  @!P0 NANOSLEEP.SYNCS 0x989680 ;  /* 0x009896800000895d */ /* 0x008fea0003900000 */
[----:B------:R-:W3:Y:S02]  /*8680*/  @!P0 SYNCS.PHASECHK.TRANS64 P0, [R0+URZ+0x20], R3 ;  /* 0x00002003000085a7 */ /* 0x000ee400080010ff */
[----:B---3--:R-:W-:Y:S05]  /*8690*/  @!P0 BRA `(.L_x_139) ;  /* 0xfffffffc00f08947 */ /* 0x008fea000383ffff */
[----:B------:R-:W-:Y:S05]  /*86a0*/  BRA `(.L_x_26) ;  /* 0xffffff9000ec7947 */ /* 0x000fea000383ffff */
.L_x_34:
[----:B-1----:R-:W-:-:S07]  /*86b0*/  MOV R0, UR33 ;  /* 0x0000002100007c02 */ /* 0x002fce0008000f00 */
.L_x_140:
[----:B-1----:R1:W2:Y:S02]  /*86c0*/  SYNCS.PHASECHK.TRANS64.TRYWAIT P0, [R0+URZ+0x20], R3 ;  /* 0x00002003000075a7 */ /* 0x0022a400080011ff */
[----:B--2---:R-:W-:Y:S05]  /*86d0*/  @!P0 NANOSLEEP.SYNCS 0x989680 ;  /* 0x009896800000895d */ /* 0x004fea0003900000 */
[----:B------:R-:W2:Y:S02]  /*86e0*/  @!P0 SYNCS.PHASECHK.TRANS64 P0, [R0+URZ+0x20], R3 ;  /* 0x00002003000085a7 */ /* 0x000ea400080010ff */
[----:B--2---:R-:W-:Y:S05]  /*86f0*/  @!P0 BRA `(.L_x_140) ;  /* 0xfffffffc00f08947 */ /* 0x004fea000383ffff */
[----:B------:R-:W-:Y:S05]  /*8700*/  BRA `(.L_x_33) ;  /* 0xffffff9400dc7947 */ /* 0x000fea000383ffff */
.L_x_39:
[----:B-1----:R1:W2:Y:S02]  /*8710*/  SYNCS.PHASECHK.TRANS64.TRYWAIT P0, [R3+URZ+0x90], R0 ;  /* 0x00009000030075a7 */ /* 0x0022a400080011ff */
[----:B--2---:R-:W-:Y:S05]  /*8720*/  @!P0 NANOSLEEP.SYNCS 0x989680 ;  /* 0x009896800000895d */ /* 0x004fea0003900000 */
[----:B------:R-:W2:Y:S02]  /*8730*/  @!P0 SYNCS.PHASECHK.TRANS64 P0, [R3+URZ+0x90], R0 ;  /* 0x00009000030085a7 */ /* 0x000ea400080010ff */
[----:B--2---:R-:W-:Y:S05]  /*8740*/  @!P0 BRA `(.L_x_39) ;  /* 0xfffffffc00f08947 */ /* 0x004fea000383ffff */
[----:B------:R-:W-:Y:S05]  /*8750*/  BRA `(.L_x_141) ;  /* 0xffffff9800ac7947 */ /* 0x000fea000383ffff */
.L_x_43:
[----:B------:R-:W-:-:S07]  /*8760*/  MOV R0, UR4 ;  /* 0x0000000400007c02 */ /* 0x000fce0008000f00 */
.L_x_142:
[----:B-1----:R1:W2:Y:S02]  /*8770*/  SYNCS.PHASECHK.TRANS64.TRYWAIT P0, [R0+URZ], R2 ;  /* 0x00000002000075a7 */ /* 0x0022a400080011ff */
[----:B--2---:R-:W-:Y:S05]  /*8780*/  @!P0 NANOSLEEP.SYNCS 0x989680 ;  /* 0x009896800000895d */ /* 0x004fea0003900000 */
[----:B------:R-:W2:Y:S02]  /*8790*/  @!P0 SYNCS.PHASECHK.TRANS64 P0, [R0+URZ], R2 ;  /* 0x00000002000085a7 */ /* 0x000ea400080010ff */
[----:B--2---:R-:W-:Y:S05]  /*87a0*/  @!P0 BRA `(.L_x_142) ;  /* 0xfffffffc00f08947 */ /* 0x004fea000383ffff */
[----:B------:R-:W-:Y:S05]  /*87b0*/  BRA `(.L_x_143) ;  /* 0xffffffa000547947 */ /* 0x000fea000383ffff */
.L_x_44:
[----:B------:R-:W-:-:S07]  /*87c0*/  MOV R0, UR5 ;  /* 0x0000000500007c02 */ /* 0x000fce0008000f00 */
.L_x_144:
[----:B-1----:R1:W2:Y:S02]  /*87d0*/  SYNCS.PHASECHK.TRANS64.TRYWAIT P0, [R0+URZ], R3 ;  /* 0x00000003000075a7 */ /* 0x0022a400080011ff */
[----:B--2---:R-:W-:Y:S05]  /*87e0*/  @!P0 NANOSLEEP.SYNCS 0x989680 ;  /* 0x009896800000895d */ /* 0x004fea0003900000 */
[----:B------:R-:W2:Y:S02]  /*87f0*/  @!P0 SYNCS.PHASECHK.TRANS64 P0, [R0+URZ], R3 ;  /* 0x00000003000085a7 */ /* 0x000ea400080010ff */
[----:B--2---:R-:W-:Y:S05]  /*8800*/  @!P0 BRA `(.L_x_144) ;  /* 0xfffffffc00f08947 */ /* 0x004fea000383ffff */
[----:B------:R-:W-:Y:S05]  /*8810*/  BRA `(.L_x_145) ;  /* 0xffffffa000607947 */ /* 0x000fea000383ffff */
.L_x_45:
[----:B------:R-:W-:-:S07]  /*8820*/  MOV R0, UR5 ;  /* 0x0000000500007c02 */ /* 0x000fce0008000f00 */
.L_x_146:
[----:B-1----:R1:W2:Y:S02]  /*8830*/  SYNCS.PHASECHK.TRANS64.TRYWAIT P0, [R0+URZ], R3 ;  /* 0x00000003000075a7 */ /* 0x0022a400080011ff */
[----:B--2---:R-:W-:Y:S05]  /*8840*/  @!P0 NANOSLEEP.SYNCS 0x989680 ;  /* 0x009896800000895d */ /* 0x004fea0003900000 */
[----:B------:R-:W2:Y:S02]  /*8850*/  @!P0 SYNCS.PHASECHK.TRANS64 P0, [R0+URZ], R3 ;  /* 0x00000003000085a7 */ /* 0x000ea400080010ff */
[----:B--2---:R-:W-:Y:S05]  /*8860*/  @!P0 BRA `(.L_x_146) ;  /* 0xfffffffc00f08947 */ /* 0x004fea000383ffff */
[----:B------:R-:W-:Y:S05]  /*8870*/  BRA `(.L_x_147) ;  /* 0xffffffa0006c7947 */ /* 0x000fea000383ffff */
.L_x_48:
[----:B--2---:R2:W3:Y:S02]  /*8880*/  SYNCS.PHASECHK.TRANS64.TRYWAIT P0, [R2+URZ+0xf0], R4 ;  /* 0x0000f004020075a7 */ /* 0x0044e400080011ff */
[----:B---3--:R-:W-:Y:S05]  /*8890*/  @!P0 NANOSLEEP.SYNCS 0x989680 ;  /* 0x009896800000895d */ /* 0x008fea0003900000 */
[----:B------:R-:W3:Y:S02]  /*88a0*/  @!P0 SYNCS.PHASECHK.TRANS64 P0, [R2+URZ+0xf0], R4 ;  /* 0x0000f004020085a7 */ /* 0x000ee400080010ff */
[----:B---3--:R-:W-:Y:S05]  /*88b0*/  @!P0 BRA `(.L_x_48) ;  /* 0xfffffffc00f08947 */ /* 0x008fea000383ffff */
[----:B------:R-:W-:Y:S05]  /*88c0*/  BRA `(.L_x_148) ;  /* 0xffffffa000c87947 */ /* 0x000fea000383ffff */
.L_x_49:
[----:B------:R-:W-:-:S07]  /*88d0*/  MOV R2, UR4 ;  /* 0x0000000400027c02 */ /* 0x000fce0008000f00 */
.L_x_149:
[----:B--2---:R2:W3:Y:S02]  /*88e0*/  SYNCS.PHASECHK.TRANS64.TRYWAIT P0, [R2+URZ+0xa0], R5 ;  /* 0x0000a005020075a7 */ /* 0x0044e400080011ff */
[----:B---3--:R-:W-:Y:S05]  /*88f0*/  @!P0 NANOSLEEP.SYNCS 0x989680 ;  /* 0x009896800000895d */ /* 0x008fea0003900000 */
[----:B------:R-:W3:Y:S02]  /*8900*/  @!P0 SYNCS.PHASECHK.TRANS64 P0, [R2+URZ+0xa0], R5 ;  /* 0x0000a005020085a7 */ /* 0x000ee400080010ff */
[----:B---3--:R-:W-:Y:S05]  /*8910*/  @!P0 BRA `(.L_x_149) ;  /* 0xfffffffc00f08947 */ /* 0x008fea000383ffff */
[----:B------:R-:W-:Y:S05]  /*8920*/  BRA `(.L_x_150) ;  /* 0xffffffa000d87947 */ /* 0x000fea000383ffff */
.L_x_50:
[----:B--2---:R2:W3:Y:S02]  /*8930*/  SYNCS.PHASECHK.TRANS64.TRYWAIT P1, [R2+URZ+0x90], R4 ;  /* 0x00009004020075a7 */ /* 0x0044e400080211ff */
[----:B---3--:R-:W-:Y:S05]  /*8940*/  @!P1 NANOSLEEP.SYNCS 0x989680 ;  /* 0x009896800000995d */ /* 0x008fea0003900000 */
[----:B------:R-:W3:Y:S02]  /*8950*/  @!P1 SYNCS.PHASECHK.TRANS64 P1, [R2+URZ+0x90], R4 ;  /* 0x00009004020095a7 */ /* 0x000ee400080210ff */
[----:B---3--:R-:W-:Y:S05]  /*8960*/  @!P1 BRA `(.L_x_50) ;  /* 0xfffffffc00f09947 */ /* 0x008fea000383ffff */
[----:B------:R-:W-:Y:S05]  /*8970*/  BRA `(.L_x_151) ;  /* 0xffffffa400087947 */ /* 0x000fea000383ffff */
.L_x_53:
[----:B------:R-:W-:-:S07]  /*8980*/  MOV R0, UR4 ;  /* 0x0000000400007c02 */ /* 0x000fce0008000f00 */
.L_x_152:
[----:B--2---:R2:W3:Y:S02]  /*8990*/  SYNCS.PHASECHK.TRANS64.TRYWAIT P0, [R0+URZ+0xa0], R2 ;  /* 0x0000a002000075a7 */ /* 0x0044e400080011ff */
[----:B---3--:R-:W-:Y:S05]  /*89a0*/  @!P0 NANOSLEEP.SYNCS 0x989680 ;  /* 0x009896800000895d */ /* 0x008fea0003900000 */
[----:B------:R-:W3:Y:S02]  /*89b0*/  @!P0 SYNCS.PHASECHK.TRANS64 P0, [R0+URZ+0xa0], R2 ;  /* 0x0000a002000085a7 */ /* 0x000ee400080010ff */
[----:B---3--:R-:W-:Y:S05]  /*89c0*/  @!P0 BRA `(.L_x_152) ;  /* 0xfffffffc00f08947 */ /* 0x008fea000383ffff */
[----:B------:R-:W-:Y:S05]  /*89d0*/  BRA `(.L_x_52) ;  /* 0xffffffa4005c7947 */ /* 0x000fea000383ffff */
.L_x_60:
[----:B-1----:R1:W2:Y:S02]  /*89e0*/  SYNCS.PHASECHK.TRANS64.TRYWAIT P1, [R0+URZ+0x90], R2 ;  /* 0x00009002000075a7 */ /* 0x0022a400080211ff */
[----:B--2---:R-:W-:Y:S05]  /*89f0*/  @!P1 NANOSLEEP.SYNCS 0x989680 ;  /* 0x009896800000995d */ /* 0x004fea0003900000 */
[----:B------:R-:W2:Y:S02]  /*8a00*/  @!P1 SYNCS.PHASECHK.TRANS64 P1, [R0+URZ+0x90], R2 ;  /* 0x00009002000095a7 */ /* 0x000ea400080210ff */
[----:B--2---:R-:W-:Y:S05]  /*8a10*/  @!P1 BRA `(.L_x_60) ;  /* 0xfffffffc00f09947 */ /* 0x004fea000383ffff */
[----:B------:R-:W-:Y:S05]  /*8a20*/  BRA `(.L_x_153) ;  /* 0xffffffa800f07947 */ /* 0x000fea000383ffff */
.L_x_61:
[----:B------:R-:W-:-:S07]  /*8a30*/  MOV R2, UR46 ;  /* 0x0000002e00027c02 */ /* 0x000fce0008000f00 */
.L_x_154:
[----:B-1----:R1:W2:Y:S02]  /*8a40*/  SYNCS.PHASECHK.TRANS64.TRYWAIT P0, [R2+URZ+0xd0], R0 ;  /* 0x0000d000020075a7 */ /* 0x0022a400080011ff */
[----:B--2---:R-:W-:Y:S05]  /*8a50*/  @!P0 NANOSLEEP.SYNCS 0x989680 ;  /* 0x009896800000895d */ /* 0x004fea0003900000 */
[----:B------:R-:W2:Y:S02]  /*8a60*/  @!P0 SYNCS.PHASECHK.TRANS64 P0, [R2+URZ+0xd0], R0 ;  /* 0x0000d000020085a7 */ /* 0x000ea400080010ff */
[----:B--2---:R-:W-:Y:S05]  /*8a70*/  @!P0 BRA `(.L_x_154) ;  /* 0xfffffffc00f08947 */ /* 0x004fea000383ffff */
[----:B------:R-:W-:Y:S05]  /*8a80*/  BRA `(.L_x_155) ;  /* 0xffffffac00407947 */ /* 0x000fea000383ffff */
.L_x_64:
[----:B------:R-:W-:Y:S07]  /*8a90*/  MOV R0, UR7 ;  /* 0x0000000700007c02 */ /* 0x000fee0008000f00 */
.L_x_156:
[----:B-1----:R1:W2:Y:S02]  /*8aa0*/  SYNCS.PHASECHK.TRANS64.TRYWAIT P0, [R0+URZ], R2 ;  /* 0x00000002000075a7 */ /* 0x0022a400080011ff */
[----:B--2---:R-:W-:Y:S05]  /*8ab0*/  @!P0 NANOSLEEP.SYNCS 0x989680 ;  /* 0x009896800000895d */ /* 0x004fea0003900000 */
[----:B------:R-:W2:Y:S02]  /*8ac0*/  @!P0 SYNCS.PHASECHK.TRANS64 P0, [R0+URZ], R2 ;  /* 0x00000002000085a7 */ /* 0x000ea400080010ff */
[----:B--2---:R-:W-:Y:S05]  /*8ad0*/  @!P0 BRA `(.L_x_156) ;  /* 0xfffffffc00f08947 */ /* 0x004fea000383ffff */
[----:B------:R-:W-:Y:S05]  /*8ae0*/  BRA `(.L_x_63) ;  /* 0xffffffac005c7947 */ /* 0x000fea000383ffff */
.L_x_67:
[----:B------:R-:W-:-:S07]  /*8af0*/  MOV R0, UR4 ;  /* 0x0000000400007c02 */ /* 0x000fce0008000f00 */
.L_x_157:
[----:B--2---:R2:W4:Y:S02]  /*8b00*/  SYNCS.PHASECHK.TRANS64.TRYWAIT P0, [R0+URZ], R2 ;  /* 0x00000002000075a7 */ /* 0x00452400080011ff */
[----:B----4-:R-:W-:Y:S05]  /*8b10*/  @!P0 NANOSLEEP.SYNCS 0x989680 ;  /* 0x009896800000895d */ /* 0x010fea0003900000 */
[----:B------:R-:W4:Y:S02]  /*8b20*/  @!P0 SYNCS.PHASECHK.TRANS64 P0, [R0+URZ], R2 ;  /* 0x00000002000085a7 */ /* 0x000f2400080010ff */
[----:B----4-:R-:W-:Y:S05]  /*8b30*/  @!P0 BRA `(.L_x_157) ;  /* 0xfffffffc00f08947 */ /* 0x010fea000383ffff */
[----:B------:R-:W-:Y:S05]  /*8b40*/  BRA `(.L_x_158) ;  /* 0xffffffb000887947 */ /* 0x000fea000383ffff */
.L_x_68:
[----:B------:R-:W-:-:S07]  /*8b50*/  MOV R0, UR5 ;  /* 0x0000000500007c02 */ /* 0x000fce0008000f00 */
.L_x_159:
[----:B-1----:R1:W2:Y:S02]  /*8b60*/  SYNCS.PHASECHK.TRANS64.TRYWAIT P0, [R0+URZ], R3 ;  /* 0x00000003000075a7 */ /* 0x0022a400080011ff */
[----:B--2---:R-:W-:Y:S05]  /*8b70*/  @!P0 NANOSLEEP.SYNCS 0x989680 ;  /* 0x009896800000895d */ /* 0x004fea0003900000 */
[----:B------:R-:W2:Y:S02]  /*8b80*/  @!P0 SYNCS.PHASECHK.TRANS64 P0, [R0+URZ], R3 ;  /* 0x00000003000085a7 */ /* 0x000ea400080010ff */
[----:B--2---:R-:W-:Y:S05]  /*8b90*/  @!P0 BRA `(.L_x_159) ;  /* 0xfffffffc00f08947 */ /* 0x004fea000383ffff */
[----:B------:R-:W-:Y:S05]  /*8ba0*/  BRA `(.L_x_160) ;  /* 0xffffffb000947947 */ /* 0x000fea000383ffff */
.L_x_69:
[----:B------:R-:W-:-:S07]  /*8bb0*/  MOV R0, UR5 ;  /* 0x0000000500007c02 */ /* 0x000fce0008000f00 */
.L_x_161:
[----:B-1----:R1:W2:Y:S02]  /*8bc0*/  SYNCS.PHASECHK.TRANS64.TRYWAIT P0, [R0+URZ], R3 ;  /* 0x00000003000075a7 */ /* 0x0022a400080011ff */
[----:B--2---:R-:W-:Y:S05]  /*8bd0*/  @!P0 NANOSLEEP.SYNCS 0x989680 ;  /* 0x009896800000895d */ /* 0x004fea0003900000 */
[----:B------:R-:W2:Y:S02]  /*8be0*/  @!P0 SYNCS.PHASECHK.TRANS64 P0, [R0+URZ], R3 ;  /* 0x00000003000085a7 */ /* 0x000ea400080010ff */
[----:B--2---:R-:W-:Y:S05]  /*8bf0*/  @!P0 BRA `(.L_x_161) ;  /* 0xfffffffc00f08947 */ /* 0x004fea000383ffff */
[----:B------:R-:W-:Y:S05]  /*8c00*/  BRA `(.L_x_162) ;  /* 0xffffffb000a07947 */ /* 0x000fea000383ffff */
.L_x_70:
[----:B-1----:R-:W-:-:S07]  /*8c10*/  MOV R0, UR4 ;  /* 0x0000000400007c02 */ /* 0x002fce0008000f00 */
.L_x_163:
[----:B-1----:R1:W2:Y:S02]  /*8c20*/  SYNCS.PHASECHK.TRANS64.TRYWAIT P0, [R0+URZ], R2 ;  /* 0x00000002000075a7 */ /* 0x0022a400080011ff */
[----:B--2---:R-:W-:Y:S05]  /*8c30*/  @!P0 NANOSLEEP.SYNCS 0x989680 ;  /* 0x009896800000895d */ /* 0x004fea0003900000 */
[----:B------:R-:W2:Y:S02]  /*8c40*/  @!P0 SYNCS.PHASECHK.TRANS64 P0, [R0+URZ], R2 ;  /* 0x00000002000085a7 */ /* 0x000ea400080010ff */
[----:B--2---:R-:W-:Y:S05]  /*8c50*/  @!P0 BRA `(.L_x_163) ;  /* 0xfffffffc00f08947 */ /* 0x004fea000383ffff */
[----:B------:R-:W-:Y:S05]  /*8c60*/  BRA `(.L_x_164) ;  /* 0xffffffb000ac7947 */ /* 0x000fea000383ffff */
.L_x_75:
[----:B--2---:R2:W3:Y:S02]  /*8c70*/  SYNCS.PHASECHK.TRANS64.TRYWAIT P0, [R8+URZ+0x90], R0 ;  /* 0x00009000080075a7 */ /* 0x0044e400080011ff */
[----:B---3--:R-:W-:Y:S05]  /*8c80*/  @!P0 NANOSLEEP.SYNCS 0x989680 ;  /* 0x009896800000895d */ /* 0x008fea0003900000 */
[----:B------:R-:W3:Y:S02]  /*8c90*/  @!P0 SYNCS.PHASECHK.TRANS64 P0, [R8+URZ+0x90], R0 ;  /* 0x00009000080085a7 */ /* 0x000ee400080010ff */
[----:B---3--:R-:W-:Y:S05]  /*8ca0*/  @!P0 BRA `(.L_x_75) ;  /* 0xfffffffc00f08947 */ /* 0x008fea000383ffff */
[----:B------:R-:W-:Y:S05]  /*8cb0*/  BRA `(.L_x_165) ;  /* 0xffffffb400e07947 */ /* 0x000fea000383ffff */
.L_x_78:
[----:B--2---:R-:W-:Y:S07]  /*8cc0*/  MOV R0, UR21 ;  /* 0x0000001500007c02 */ /* 0x004fee0008000f00 */
.L_x_166:
[----:B--2---:R2:W3:Y:S02]  /*8cd0*/  SYNCS.PHASECHK.TRANS64.TRYWAIT P1, [R0+URZ+0x88], R2 ;  /* 0x00008802000075a7 */ /* 0x0044e400080211ff */
[----:B---3--:R-:W-:Y:S05]  /*8ce0*/  @!P1 NANOSLEEP.SYNCS 0x989680 ;  /* 0x009896800000995d */ /* 0x008fea0003900000 */
[----:B------:R-:W3:Y:S02]  /*8cf0*/  @!P1 SYNCS.PHASECHK.TRANS64 P1, [R0+URZ+0x88], R2 ;  /* 0x00008802000095a7 */ /* 0x000ee400080210ff */
[----:B---3--:R-:W-:Y:S05]  /*8d00*/  @!P1 BRA `(.L_x_166) ;  /* 0xfffffffc00f09947 */ /* 0x008fea000383ffff */
[----:B------:R-:W-:Y:S05]  /*8d10*/  BRA `(.L_x_77) ;  /* 0xffffffbc005c7947 */ /* 0x000fea000383ffff */
.L_x_81:
[----:B--2---:R-:W-:Y:S07]  /*8d20*/  MOV R0, UR21 ;  /* 0x0000001500007c02 */ /* 0x004fee0008000f00 */
.L_x_167:
[----:B--2---:R2:W3:Y:S02]  /*8d30*/  SYNCS.PHASECHK.TRANS64.TRYWAIT P0, [R0+URZ+0x60], R4 ;  /* 0x00006004000075a7 */ /* 0x0044e400080011ff */
[----:B---3--:R-:W-:Y:S05]  /*8d40*/  @!P0 NANOSLEEP.SYNCS 0x989680 ;  /* 0x009896800000895d */ /* 0x008fea0003900000 */
[----:B------:R-:W3:Y:S02]  /*8d50*/  @!P0 SYNCS.PHASECHK.TRANS64 P0, [R0+URZ+0x60], R4 ;  /* 0x00006004000085a7 */ /* 0x000ee400080010ff */
[----:B---3--:R-:W-:Y:S05]  /*8d60*/  @!P0 BRA `(.L_x_167) ;  /* 0xfffffffc00f08947 */ /* 0x008fea000383ffff */
[----:B------:R-:W-:Y:S05]  /*8d70*/  BRA `(.L_x_168) ;  /* 0xffffffbc00b47947 */ /* 0x000fea000383ffff */
.L_x_82:
[----:B------:R-:W-:Y:S07]  /*8d80*/  MOV R0, UR21 ;  /* 0x0000001500007c02 */ /* 0x000fee0008000f00 */
.L_x_169:
[----:B--2---:R2:W3:Y:S02]  /*8d90*/  SYNCS.PHASECHK.TRANS64.TRYWAIT P0, [R0+URZ+0x68], R4 ;  /* 0x00006804000075a7 */ /* 0x0044e400080011ff */
[----:B---3--:R-:W-:Y:S05]  /*8da0*/  @!P0 NANOSLEEP.SYNCS 0x989680 ;  /* 0x009896800000895d */ /* 0x008fea0003900000 */
[----:B------:R-:W3:Y:S02]  /*8db0*/  @!P0 SYNCS.PHASECHK.TRANS64 P0, [R0+URZ+0x68], R4 ;  /* 0x00006804000085a7 */ /* 0x000ee400080010ff */
[----:B---3--:R-:W-:Y:S05]  /*8dc0*/  @!P0 BRA `(.L_x_169) ;  /* 0xfffffffc00f08947 */ /* 0x008fea000383ffff */
[----:B------:R-:W-:Y:S05]  /*8dd0*/  BRA `(.L_x_170) ;  /* 0xffffffbc00f07947 */ /* 0x000fea000383ffff */
.L_x_83:
[----:B------:R-:W-:Y:S07]  /*8de0*/  MOV R0, UR21 ;  /* 0x0000001500007c02 */ /* 0x000fee0008000f00 */
.L_x_171:
[----:B--2---:R2:W3:Y:S02]  /*8df0*/  SYNCS.PHASECHK.TRANS64.TRYWAIT P0, [R0+URZ+0x70], R4 ;  /* 0x00007004000075a7 */ /* 0x0044e400080011ff */
[----:B---3--:R-:W-:Y:S05]  /*8e00*/  @!P0 NANOSLEEP.SYNCS 0x989680 ;  /* 0x009896800000895d */ /* 0x008fea0003900000 */
[----:B------:R-:W3:Y:S02]  /*8e10*/  @!P0 SYNCS.PHASECHK.TRANS64 P0, [R0+URZ+0x70], R4 ;  /* 0x00007004000085a7 */ /* 0x000ee400080010ff */
[----:B---3--:R-:W-:Y:S05]  /*8e20*/  @!P0 BRA `(.L_x_171) ;  /* 0xfffffffc00f08947 */ /* 0x008fea000383ffff */
[----:B------:R-:W-:Y:S05]  /*8e30*/  BRA `(.L_x_172) ;  /* 0xffffffc000387947 */ /* 0x000fea000383ffff */
.L_x_84:
[----:B------:R-:W-:Y:S07]  /*8e40*/  MOV R0, UR21 ;  /* 0x0000001500007c02 */ /* 0x000fee0008000f00 */
.L_x_173:
[----:B--2---:R2:W3:Y:S02]  /*8e50*/  SYNCS.PHASECHK.TRANS64.TRYWAIT P0, [R0+URZ+0x78], R4 ;  /* 0x00007804000075a7 */ /* 0x0044e400080011ff */
[----:B---3--:R-:W-:Y:S05]  /*8e60*/  @!P0 NANOSLEEP.SYNCS 0x989680 ;  /* 0x009896800000895d */ /* 0x008fea0003900000 */
[----:B------:R-:W3:Y:S02]  /*8e70*/  @!P0 SYNCS.PHASECHK.TRANS64 P0, [R0+URZ+0x78], R4 ;  /* 0x00007804000085a7 */ /* 0x000ee400080010ff */
[----:B---3--:R-:W-:Y:S05]  /*8e80*/  @!P0 BRA `(.L_x_173) ;  /* 0xfffffffc00f08947 */ /* 0x008fea000383ffff */
[----:B------:R-:W-:Y:S05]  /*8e90*/  BRA `(.L_x_174) ;  /* 0xffffffc000847947 */ /* 0x000fea000383ffff */
.L_x_86:
[----:B------:R-:W-:-:S07]  /*8ea0*/  MOV R0, UR21 ;  /* 0x0000001500007c02 */ /* 0x000fce0008000f00 */
.L_x_175:
[----:B---3--:R3:W4:Y:S02]  /*8eb0*/  SYNCS.PHASECHK.TRANS64.TRYWAIT P0, [R0+URZ+0x60], R2 ;  /* 0x00006002000075a7 */ /* 0x00872400080011ff */
[----:B----4-:R-:W-:Y:S05]  /*8ec0*/  @!P0 NANOSLEEP.SYNCS 0x989680 ;  /* 0x009896800000895d */ /* 0x010fea0003900000 */
[----:B------:R-:W4:Y:S02]  /*8ed0*/  @!P0 SYNCS.PHASECHK.TRANS64 P0, [R0+URZ+0x60], R2 ;  /* 0x00006002000085a7 */ /* 0x000f2400080010ff */
[----:B----4-:R-:W-:Y:S05]  /*8ee0*/  @!P0 BRA `(.L_x_175) ;  /* 0xfffffffc00f08947 */ /* 0x010fea000383ffff */
[----:B------:R-:W-:Y:S05]  /*8ef0*/  BRA `(.L_x_176) ;  /* 0xffffffc000f87947 */ /* 0x000fea000383ffff */
.L_x_87:
[----:B---3--:R-:W-:-:S07]  /*8f00*/  MOV R0, UR21 ;  /* 0x0000001500007c02 */ /* 0x008fce0008000f00 */
.L_x_177:
[----:B---3--:R3:W4:Y:S02]  /*8f10*/  SYNCS.PHASECHK.TRANS64.TRYWAIT P0, [R0+URZ+0x68], R2 ;  /* 0x00006802000075a7 */ /* 0x00872400080011ff */
[----:B----4-:R-:W-:Y:S05]  /*8f20*/  @!P0 NANOSLEEP.SYNCS 0x989680 ;  /* 0x009896800000895d */ /* 0x010fea0003900000 */
[----:B------:R-:W4:Y:S02]  /*8f30*/  @!P0 SYNCS.PHASECHK.TRANS64 P0, [R0+URZ+0x68], R2 ;  /* 0x00006802000085a7 */ /* 0x000f2400080010ff */
[----:B----4-:R-:W-:Y:S05]  /*8f40*/  @!P0 BRA `(.L_x_177) ;  /* 0xfffffffc00f08947 */ /* 0x010fea000383ffff */
[----:B------:R-:W-:Y:S05]  /*8f50*/  BRA `(.L_x_178) ;  /* 0xffffffc000e87947 */ /* 0x000fea000383ffff */
.L_x_88:
[----:B---3--:R-:W-:-:S07]  /*8f60*/  MOV R0, UR21 ;  /* 0x0000001500007c02 */ /* 0x008fce0008000f00 */
.L_x_179:
[----:B---3--:R3:W4:Y:S02]  /*8f70*/  SYNCS.PHASECHK.TRANS64.TRYWAIT P0, [R0+URZ+0x70], R2 ;  /* 0x00007002000075a7 */ /* 0x00872400080011ff */
[----:B----4-:R-:W-:Y:S05]  /*8f80*/  @!P0 NANOSLEEP.SYNCS 0x989680 ;  /* 0x009896800000895d */ /* 0x010fea0003900000 */
[----:B------:R-:W4:Y:S02]  /*8f90*/  @!P0 SYNCS.PHASECHK.TRANS64 P0, [R0+URZ+0x70], R2 ;  /* 0x00007002000085a7 */ /* 0x000f2400080010ff */
[----:B----4-:R-:W-:Y:S05]  /*8fa0*/  @!P0 BRA `(.L_x_179) ;  /* 0xfffffffc00f08947 */ /* 0x010fea000383ffff */
[----:B------:R-:W-:Y:S05]  /*8fb0*/  BRA `(.L_x_180) ;  /* 0xffffffc000d87947 */ /* 0x000fea000383ffff */
.L_x_90:
[----:B-1----:R1:W2:Y:S02]  /*8fc0*/  SYNCS.PHASECHK.TRANS64.TRYWAIT P0, [R3+URZ+0x90], R0 ;  /* 0x00009000030075a7 */ /* 0x0022a400080011ff */
[----:B--2---:R-:W-:Y:S05]  /*8fd0*/  @!P0 NANOSLEEP.SYNCS 0x989680 ;  /* 0x009896800000895d */ /* 0x004fea0003900000 */
[----:B------:R-:W2:Y:S02]  /*8fe0*/  @!P0 SYNCS.PHASECHK.TRANS64 P0, [R3+URZ+0x90], R0 ;  /* 0x00009000030085a7 */ /* 0x000ea400080010ff */
[----:B--2---:R-:W-:Y:S05]  /*8ff0*/  @!P0 BRA `(.L_x_90) ;  /* 0xfffffffc00f08947 */ /* 0x004fea000383ffff */
[----:B------:R-:W-:Y:S05]  /*9000*/  BRA `(.L_x_181) ;  /* 0xffffffc400ac7947 */ /* 0x000fea000383ffff */
.L_x_101:
[----:B-1----:R-:W-:Y:S04]  /*9010*/  MOV R0, UR44 ;  /* 0x0000002c00007c02 */ /* 0x002fe80008000f00 */
[----:B------:R1:W2:Y:S03]  /*9020*/  SYNCS.PHASECHK.TRANS64.TRYWAIT P1, [R0+URZ+0x40], R3 ;  /* 0x00004003000075a7 */ /* 0x0002a600080211ff */
[----:B--2---:R-:W-:Y:S05]  /*9030*/  @!P1 NANOSLEEP.SYNCS 0x989680 ;  /* 0x009896800000995d */ /* 0x004fea0003900000 */
[----:B------:R-:W2:Y:S02]  /*9040*/  @!P1 SYNCS.PHASECHK.TRANS64 P1, [R0+URZ+0x40], R3 ;  /* 0x00004003000095a7 */ /* 0x000ea400080210ff */
[----:B--2---:R-:W-:Y:S05]  /*9050*/  @!P1 BRA `(.L_x_101) ;  /* 0xfffffffc00ec9947 */ /* 0x004fea000383ffff */
[----:B------:R-:W-:Y:S05]  /*9060*/  BRA `(.L_x_100) ;  /* 0xffffffd4004c7947 */ /* 0x000fea000383ffff */
.L_x_103:
[----:B-1----:R1:W3:Y:S02]  /*9070*/  SYNCS.PHASECHK.TRANS64.TRYWAIT P0, [R72+URZ+0xb0], R2 ;  /* 0x0000b002480075a7 */ /* 0x0022e400080011ff */
[----:B---3--:R-:W-:Y:S05]  /*9080*/  @!P0 NANOSLEEP.SYNCS 0x989680 ;  /* 0x009896800000895d */ /* 0x008fea0003900000 */
[----:B------:R-:W3:Y:S02]  /*9090*/  @!P0 SYNCS.PHASECHK.TRANS64 P0, [R72+URZ+0xb0], R2 ;  /* 0x0000b002480085a7 */ /* 0x000ee400080010ff */
[----:B---3--:R-:W-:Y:S05]  /*90a0*/  @!P0 BRA `(.L_x_103) ;  /* 0xfffffffc00f08947 */ /* 0x008fea000383ffff */
[----:B------:R-:W-:Y:S05]  /*90b0*/  BRA `(.L_x_102) ;  /* 0xffffffd400787947 */ /* 0x000fea000383ffff */
.L_x_112:
[----:B-1----:R1:W2:Y:S02]  /*90c0*/  SYNCS.PHASECHK.TRANS64.TRYWAIT P0, [R2+URZ+0x40], R0 ;  /* 0x00004000020075a7 */ /* 0x0022a400080011ff */
[----:B--2---:R-:W-:Y:S05]  /*90d0*/  @!P0 NANOSLEEP.SYNCS 0x989680 ;  /* 0x009896800000895d */ /* 0x004fea0003900000 */
[----:B------:R-:W2:Y:S02]  /*90e0*/  @!P0 SYNCS.PHASECHK.TRANS64 P0, [R2+URZ+0x40], R0 ;  /* 0x00004000020085a7 */ /* 0x000ea400080010ff */
[----:B--2---:R-:W-:Y:S05]  /*90f0*/  @!P0 BRA `(.L_x_112) ;  /* 0xfffffffc00f08947 */ /* 0x004fea000383ffff */
[----:B------:R-:W-:Y:S05]  /*9100*/  BRA `(.L_x_111) ;  /* 0xffffffdc001c7947 */ /* 0x000fea000383ffff */
.L_x_120:
[----:B-1----:R1:W2:Y:S02]  /*9110*/  SYNCS.PHASECHK.TRANS64.TRYWAIT P0, [R0+URZ+0x40], R5 ;  /* 0x00004005000075a7 */ /* 0x0022a400080011ff */
[----:B--2---:R-:W-:Y:S05]  /*9120*/  @!P0 NANOSLEEP.SYNCS 0x989680 ;  /* 0x009896800000895d */ /* 0x004fea0003900000 */
[----:B------:R-:W2:Y:S02]  /*9130*/  @!P0 SYNCS.PHASECHK.TRANS64 P0, [R0+URZ+0x40], R5 ;  /* 0x00004005000085a7 */ /* 0x000ea400080010ff */
[----:B--2---:R-:W-:Y:S05]  /*9140*/  @!P0 BRA `(.L_x_120) ;  /* 0xfffffffc00f08947 */ /* 0x004fea000383ffff */
[----:B------:R-:W-:Y:S05]  /*9150*/  BRA `(.L_x_119) ;  /* 0xffffffe000e47947 */ /* 0x000fea000383ffff */
.L_x_128:
[----:B--2---:R2:W3:Y:S02]  /*9160*/  SYNCS.PHASECHK.TRANS64.TRYWAIT P0, [R2+URZ+0x40], R0 ;  /* 0x00004000020075a7 */ /* 0x0044e400080011ff */
[----:B---3--:R-:W-:Y:S05]  /*9170*/  @!P0 NANOSLEEP.SYNCS 0x989680 ;  /* 0x009896800000895d */ /* 0x008fea0003900000 */
[----:B------:R-:W3:Y:S02]  /*9180*/  @!P0 SYNCS.PHASECHK.TRANS64 P0, [R2+URZ+0x40], R0 ;  /* 0x00004000020085a7 */ /* 0x000ee400080010ff */
[----:B---3--:R-:W-:Y:S05]  /*9190*/  @!P0 BRA `(.L_x_128) ;  /* 0xfffffffc00f08947 */ /* 0x008fea000383ffff */
[----:B------:R-:W-:Y:S05]  /*91a0*/  BRA `(.L_x_127) ;  /* 0xffffffe800ac7947 */ /* 0x000fea000383ffff */
        .weak           $__internal_0_$__cuda_sm10x_tcgen05_guardrail_trap_col_being_dealloced_not_returned_by_alloc
        .type           $__internal_0_$__cuda_sm10x_tcgen05_guardrail_trap_col_being_dealloced_not_returned_by_alloc,@function
        .size           $__internal_0_$__cuda_sm10x_tcgen05_guardrail_trap_col_being_dealloced_not_returned_by_alloc,($__internal_1_$__cuda_sm10x_tcgen05_guardrail_trap_phase_invalid_during_alloc - $__internal_0_$__cuda_sm10x_tcgen05_guardrail_trap_col_being_dealloced_not_returned_by_alloc)
$__internal_0_$__cuda_sm10x_tcgen05_guardrail_trap_col_being_dealloced_not_returned_by_alloc:
[----:B------:R-:W-:Y:S05]  /*91b0*/  BPT.TRAP 0x1 ;  /* 0x000000040000795c */ /* 0x000fea0000300000 */
[----:B------:R-:W-:-:S04]  /*91c0*/  HFMA2 R3, -RZ, RZ, 0, 0 ;  /* 0x00000000ff037431 */ /* 0x000fc800000001ff */
[----:B------:R-:W-:Y:S05]  /*91d0*/  RET.REL.NODEC R2 `(_ZN7cutlass13device_kernelINS_4gemm6kernel13GemmUniversalIN4cute5tupleIJiiiiEEENS1_10collective13CollectiveMmaINS1_35MainloopSm100TmaUmmaWarpSpecializedILi4ELi2ELi4ENS5_IJNS4_1CILi4EEENSA_ILi1EEESC_EEEEENS5_IJNSA_ILi64EEENSA_ILi128EEESF_EEEfNS5_IJlSC_lEEEfSI_NS4_8TiledMMAINS4_8MMA_AtomIJNS4_17SM100_MMA_TF32_SSINS_10tfloat32_tESM_fLi64ELi128ELNS4_4UMMA5MajorE0ELSO_0ELNSN_7ScaleInE0ELSP_0EEEEEENS4_6LayoutINS5_IJSC_SC_SC_EEENS5_IJNSA_ILi0EEESU_SU_EEEEENS5_IJNS4_10UnderscoreESX_SX_EEEEENS4_13SM90_TMA_LOADENS4_14ComposedLayoutINS4_7SwizzleILi3ELi4ELi3EEENS4_18smem_ptr_flag_bitsILi32EEENSS_INS5_IJNSA_ILi8EEENSA_ILi32EEEEEENS5_IJS17_SC_EEEEEEEvNS4_8identityENS4_23SM90_TMA_LOAD_MULTICASTES1B_vS1C_EENS_8epilogue10collective18CollectiveEpilogueINS1F_23Sm100TmaWarpSpecializedILi4ELi2ELi16ELb1ELb0EEEJSH_NS5_IJNSS_ISF_SC_EENSS_IS17_SC_EEEEEfSI_fSI_NS1F_6fusion15FusionCallbacksIS1J_NS1N_17LinearCombinationIffffLNS_15FloatRoundStyleE2EEESH_S1M_JEEENS4_5SM1004TMEM4LOAD26SM100_TMEM_LOAD_16dp128b8xES10_S1B_NS4_17SM75_U32x4_LDSM_NENS4_14SM90_TMA_STOREES1B_NS4_17SM90_U32x4_STSM_NENS4_39AutoVectorizingCopyWithAssumedAlignmentILi128EEEEEEvvEEEEvNT_6ParamsE) ;  /* 0xffffff6c02887950 */ /* 0x000fea0003c3ffff */
        .weak           $__internal_1_$__cuda_sm10x_tcgen05_guardrail_trap_phase_invalid_during_alloc
        .type           $__internal_1_$__cuda_sm10x_tcgen05_guardrail_trap_phase_invalid_during_alloc,@function
        .size           $__internal_1_$__cuda_sm10x_tcgen05_guardrail_trap_phase_invalid_during_alloc,($__internal_2_$__cuda_sm10x_tcgen05_guardrail_trap_unallocated_columns_being_dealloced - $__internal_1_$__cuda_sm10x_tcgen05_guardrail_trap_phase_invalid_during_alloc)
$__internal_1_$__cuda_sm10x_tcgen05_guardrail_trap_phase_invalid_during_alloc:
[----:B------:R-:W-:Y:S05]  /*91e0*/  BPT.TRAP 0x1 ;  /* 0x000000040000795c */ /* 0x000fea0000300000 */
[----:B------:R-:W-:-:S04]  /*91f0*/  MOV R5, 0x0 ;  /* 0x0000000000057802 */ /* 0x000fc80000000f00 */
[----:B------:R-:W-:Y:S05]  /*9200*/  RET.REL.NODEC R4 `(_ZN7cutlass13device_kernelINS_4gemm6kernel13GemmUniversalIN4cute5tupleIJiiiiEEENS1_10collective13CollectiveMmaINS1_35MainloopSm100TmaUmmaWarpSpecializedILi4ELi2ELi4ENS5_IJNS4_1CILi4EEENSA_ILi1EEESC_EEEEENS5_IJNSA_ILi64EEENSA_ILi128EEESF_EEEfNS5_IJlSC_lEEEfSI_NS4_8TiledMMAINS4_8MMA_AtomIJNS4_17SM100_MMA_TF32_SSINS_10tfloat32_tESM_fLi64ELi128ELNS4_4UMMA5MajorE0ELSO_0ELNSN_7ScaleInE0ELSP_0EEEEEENS4_6LayoutINS5_IJSC_SC_SC_EEENS5_IJNSA_ILi0EEESU_SU_EEEEENS5_IJNS4_10UnderscoreESX_SX_EEEEENS4_13SM90_TMA_LOADENS4_14ComposedLayoutINS4_7SwizzleILi3ELi4ELi3EEENS4_18smem_ptr_flag_bitsILi32EEENSS_INS5_IJNSA_ILi8EEENSA_ILi32EEEEEENS5_IJS17_SC_EEEEEEEvNS4_8identityENS4_23SM90_TMA_LOAD_MULTICASTES1B_vS1C_EENS_8epilogue10collective18CollectiveEpilogueINS1F_23Sm100TmaWarpSpecializedILi4ELi2ELi16ELb1ELb0EEEJSH_NS5_IJNSS_ISF_SC_EENSS_IS17_SC_EEEEEfSI_fSI_NS1F_6fusion15FusionCallbacksIS1J_NS1N_17LinearCombinationIffffLNS_15FloatRoundStyleE2EEESH_S1M_JEEENS4_5SM1004TMEM4LOAD26SM100_TMEM_LOAD_16dp128b8xES10_S1B_NS4_17SM75_U32x4_LDSM_NENS4_14SM90_TMA_STOREES1B_NS4_17SM90_U32x4_STSM_NENS4_39AutoVectorizingCopyWithAssumedAlignmentILi128EEEEEEvvEEEEvNT_6ParamsE) ;  /* 0xffffff6c047c7950 */ /* 0x000fea0003c3ffff */
        .weak           $__internal_2_$__cuda_sm10x_tcgen05_guardrail_trap_unallocated_columns_being_dealloced
        .type           $__internal_2_$__cuda_sm10x_tcgen05_guardrail_trap_unallocated_columns_being_dealloced,@function
        .size           $__internal_2_$__cuda_sm10x_tcgen05_guardrail_trap_unallocated_columns_being_dealloced,(.L_x_183 - $__internal_2_$__cuda_sm10x_tcgen05_guardrail_trap_unallocated_columns_being_dealloced)
$__internal_2_$__cuda_sm10x_tcgen05_guardrail_trap_unallocated_columns_being_dealloced:
[----:B------:R-:W-:Y:S05]  /*9210*/  BPT.TRAP 0x1 ;  /* 0x000000040000795c */ /* 0x000fea0000300000 */
[----:B------:R-:W-:-:S04]  /*9220*/  HFMA2 R3, -RZ, RZ, 0, 0 ;  /* 0x00000000ff037431 */ /* 0x000fc800000001ff */
[----:B------:R-:W-:Y:S05]  /*9230*/  RET.REL.NODEC R2 `(_ZN7cutlass13device_kernelINS_4gemm6kernel13GemmUniversalIN4cute5tupleIJiiiiEEENS1_10collective13CollectiveMmaINS1_35MainloopSm100TmaUmmaWarpSpecializedILi4ELi2ELi4ENS5_IJNS4_1CILi4EEENSA_ILi1EEESC_EEEEENS5_IJNSA_ILi64EEENSA_ILi128EEESF_EEEfNS5_IJlSC_lEEEfSI_NS4_8TiledMMAINS4_8MMA_AtomIJNS4_17SM100_MMA_TF32_SSINS_10tfloat32_tESM_fLi64ELi128ELNS4_4UMMA5MajorE0ELSO_0ELNSN_7ScaleInE0ELSP_0EEEEEENS4_6LayoutINS5_IJSC_SC_SC_EEENS5_IJNSA_ILi0EEESU_SU_EEEEENS5_IJNS4_10UnderscoreESX_SX_EEEEENS4_13SM90_TMA_LOADENS4_14ComposedLayoutINS4_7SwizzleILi3ELi4ELi3EEENS4_18smem_ptr_flag_bitsILi32EEENSS_INS5_IJNSA_ILi8EEENSA_ILi32EEEEEENS5_IJS17_SC_EEEEEEEvNS4_8identityENS4_23SM90_TMA_LOAD_MULTICASTES1B_vS1C_EENS_8epilogue10collective18CollectiveEpilogueINS1F_23Sm100TmaWarpSpecializedILi4ELi2ELi16ELb1ELb0EEEJSH_NS5_IJNSS_ISF_SC_EENSS_IS17_SC_EEEEEfSI_fSI_NS1F_6fusion15FusionCallbacksIS1J_NS1N_17LinearCombinationIffffLNS_15FloatRoundStyleE2EEESH_S1M_JEEENS4_5SM1004TMEM4LOAD26SM100_TMEM_LOAD_16dp128b8xES10_S1B_NS4_17SM75_U32x4_LDSM_NENS4_14SM90_TMA_STOREES1B_NS4_17SM90_U32x4_STSM_NENS4_39AutoVectorizingCopyWithAssumedAlignmentILi128EEEEEEvvEEEEvNT_6ParamsE) ;  /* 0xffffff6c02707950 */ /* 0x000fea0003c3ffff */
.L_x_182:
[----:B------:R-:W-:-:S00]  /*9240*/  BRA `(.L_x_182) ;  /* 0xfffffffc00fc7947 */ /* 0x000fc0000383ffff */
[----:B------:R-:W-:-:S00]  /*9250*/  NOP ;  /* 0x0000000000007918 */ /* 0x000fc00000000000 */
        /* <DEDUP_REMOVED lines=10> */
.L_x_183:


//--------------------- .nv.global.init           --------------------------
	.section	.nv.global.init,"aw",@progbits
.nv.global.init:
	.type		$str$27,@object
	.size		$str$27,($str$28 - $str$27)
$str$27:
        /*0000*/ 	.byte	0x28, 0x61, 0x64, 0x64, 0x72, 0x65, 0x73, 0x73, 0x20, 0x26, 0x20, 0x6d, 0x61, 0x73, 0x6b, 0x29
        /*0010*/ 	.byte	0x20, 0x3d, 0x3d, 0x20, 0x30, 0x00
	.type		$str$28,@object
	.size		$str$28,($str$26 - $str$28)
$str$28:
        /*0016*/ 	.byte	0x2f, 0x74, 0x6d, 0x70, 0x2f, 0x63, 0x75, 0x74, 0x6c, 0x61, 0x73, 0x73, 0x5f, 0x73, 0x77, 0x65
        /*0026*/ 	.byte	0x65, 0x70, 0x5f, 0x73, 0x72, 0x63, 0x2f, 0x69, 0x6e, 0x63, 0x6c, 0x75, 0x64, 0x65, 0x2f, 0x63
        /*0036*/ 	.byte	0x75, 0x74, 0x65, 0x2f, 0x70, 0x6f, 0x69, 0x6e, 0x74, 0x65, 0x72, 0x5f, 0x66, 0x6c, 0x61, 0x67
        /*0046*/ 	.byte	0x67, 0x65, 0x64, 0x2e, 0x68, 0x70, 0x70, 0x00
	.type		$str$26,@object
	.size		$str$26,($str$25 - $str$26)
$str$26:
        /*004e*/ 	.byte	0x2f, 0x74, 0x6d, 0x70, 0x2f, 0x63, 0x75, 0x74, 0x6c, 0x61, 0x73, 0x73, 0x5f, 0x73, 0x77, 0x65
        /*005e*/ 	.byte	0x65, 0x70, 0x5f, 0x73, 0x72, 0x63, 0x2f, 0x69, 0x6e, 0x63, 0x6c, 0x75, 0x64, 0x65, 0x2f, 0x63
        /*006e*/ 	.byte	0x75, 0x74, 0x65, 0x2f, 0x61, 0x74, 0x6f, 0x6d, 0x2f, 0x63, 0x6f, 0x70, 0x79, 0x5f, 0x74, 0x72
        /*007e*/ 	.byte	0x61, 0x69, 0x74, 0x73, 0x5f, 0x73, 0x6d, 0x31, 0x30, 0x30, 0x2e, 0x68, 0x70, 0x70, 0x00
	.type		$str$25,@object
	.size		$str$25,(__unnamed_1 - $str$25)
$str$25:
        /*008d*/ 	.byte	0x28, 0x28, 0x75, 0x69, 0x6e, 0x74, 0x33, 0x32, 0x5f, 0x74, 0x28, 0x74, 0x68, 0x72, 0x65, 0x61
        /*009d*/ 	.byte	0x64, 0x49, 0x64, 0x78, 0x2e, 0x78, 0x29, 0x20, 0x2f, 0x20, 0x33, 0x32, 0x29, 0x20, 0x25, 0x20
        /*00ad*/ 	.byte	0x34, 0x29, 0x20, 0x3d, 0x3d, 0x20, 0x28, 0x28, 0x28, 0x74, 0x6d, 0x65, 0x6d, 0x5f, 0x61, 0x64
        /*00bd*/ 	.byte	0x64, 0x72, 0x20, 0x3e, 0x3e, 0x20, 0x31, 0x36, 0x29, 0x20, 0x2f, 0x20, 0x33, 0x32, 0x29, 0x20
        /*00cd*/ 	.byte	0x25, 0x20, 0x34, 0x29, 0x00
	.type		__unnamed_1,@object
	.size		__unnamed_1,(__unnamed_2 - __unnamed_1)
__unnamed_1:
        /*00d2*/ 	.byte	0x61, 0x75, 0x74, 0x6f, 0x20, 0x63, 0x75, 0x74, 0x65, 0x3a, 0x3a, 0x61, 0x73, 0x5f, 0x70, 0x6f
        /* <DEDUP_REMOVED lines=23> */
        /*0252*/ 	.byte	0x3c, 0x32, 0x30, 0x34, 0x38, 0x3e, 0x3e, 0x3e, 0x3e, 0x5d, 0x00
	.type		__unnamed_2,@object
	.size		__unnamed_2,(.L_2 - __unnamed_2)
__unnamed_2:
        /* <DEDUP_REMOVED lines=45> */
        /*052d*/ 	.byte	0x3e, 0x3e, 0x3e, 0x5d, 0x00
.L_2:


//--------------------- .nv.shared._ZN7cutlass13device_kernelINS_4gemm6kernel13GemmUniversalIN4cute5tupleIJiiiiEEENS1_10collective13CollectiveMmaINS1_35MainloopSm100TmaUmmaWarpSpecializedILi4ELi2ELi4ENS5_IJNS4_1CILi4EEENSA_ILi1EEESC_EEEEENS5_IJNSA_ILi64EEENSA_ILi128EEESF_EEEfNS5_IJlSC_lEEEfSI_NS4_8TiledMMAINS4_8MMA_AtomIJNS4_17SM100_MMA_TF32_SSINS_10tfloat32_tESM_fLi64ELi128ELNS4_4UMMA5MajorE0ELSO_0ELNSN_7ScaleInE0ELSP_0EEEEEENS4_6LayoutINS5_IJSC_SC_SC_EEENS5_IJNSA_ILi0EEESU_SU_EEEEENS5_IJNS4_10UnderscoreESX_SX_EEEEENS4_13SM90_TMA_LOADENS4_14ComposedLayoutINS4_7SwizzleILi3ELi4ELi3EEENS4_18smem_ptr_flag_bitsILi32EEENSS_INS5_IJNSA_ILi8EEENSA_ILi32EEEEEENS5_IJS17_SC_EEEEEEEvNS4_8identityENS4_23SM90_TMA_LOAD_MULTICASTES1B_vS1C_EENS_8epilogue10collective18CollectiveEpilogueINS1F_23Sm100TmaWarpSpecializedILi4ELi2ELi16ELb1ELb0EEEJSH_NS5_IJNSS_ISF_SC_EENSS_IS17_SC_EEEEEfSI_fSI_NS1F_6fusion15FusionCallbacksIS1J_NS1N_17LinearCombinationIffffLNS_15FloatRoundStyleE2EEESH_S1M_JEEENS4_5SM1004TMEM4LOAD26SM100_TMEM_LOAD_16dp128b8xES10_S1B_NS4_17SM75_U32x4_LDSM_NENS4_14SM90_TMA_STOREES1B_NS4_17SM90_U32x4_STSM_NENS4_39AutoVectorizingCopyWithAssumedAlignmentILi128EEEEEEvvEEEEvNT_6ParamsE --------------------------
	.section	.nv.shared._ZN7cutlass13device_kernelINS_4gemm6kernel13GemmUniversalIN4cute5tupleIJiiiiEEENS1_10collective13CollectiveMmaINS1_35MainloopSm100TmaUmmaWarpSpecializedILi4ELi2ELi4ENS5_IJNS4_1CILi4EEENSA_ILi1EEESC_EEEEENS5_IJNSA_ILi64EEENSA_ILi128EEESF_EEEfNS5_IJlSC_lEEEfSI_NS4_8TiledMMAINS4_8MMA_AtomIJNS4_17SM100_MMA_TF32_SSINS_10tfloat32_tESM_fLi64ELi128ELNS4_4UMMA5MajorE0ELSO_0ELNSN_7ScaleInE0ELSP_0EEEEEENS4_6LayoutINS5_IJSC_SC_SC_EEENS5_IJNSA_ILi0EEESU_SU_EEEEENS5_IJNS4_10UnderscoreESX_SX_EEEEENS4_13SM90_TMA_LOADENS4_14ComposedLayoutINS4_7SwizzleILi3ELi4ELi3EEENS4_18smem_ptr_flag_bitsILi32EEENSS_INS5_IJNSA_ILi8EEENSA_ILi32EEEEEENS5_IJS17_SC_EEEEEEEvNS4_8identityENS4_23SM90_TMA_LOAD_MULTICASTES1B_vS1C_EENS_8epilogue10collective18CollectiveEpilogueINS1F_23Sm100TmaWarpSpecializedILi4ELi2ELi16ELb1ELb0EEEJSH_NS5_IJNSS_ISF_SC_EENSS_IS17_SC_EEEEEfSI_fSI_NS1F_6fusion15FusionCallbacksIS1J_NS1N_17LinearCombinationIffffLNS_15FloatRoundStyleE2EEESH_S1M_JEEENS4_5SM1004TMEM4LOAD26SM100_TMEM_LOAD_16dp128b8xES10_S1B_NS4_17SM75_U32x4_LDSM_NENS4_14SM90_TMA_STOREES1B_NS4_17SM90_U32x4_STSM_NENS4_39AutoVectorizingCopyWithAssumedAlignmentILi128EEEEEEvvEEEEvNT_6ParamsE,"aw",@nobits
	.sectionflags	@""
	.align	16
	.zero		1024


//--------------------- .nv.shared.reserved.0     --------------------------
	.section	.nv.shared.reserved.0,"aw",@nobits
	.weak		__nv_reservedSMEM_offset_0_alias
	.size		__nv_reservedSMEM_offset_0_alias, 0, 64
	.other		__nv_reservedSMEM_offset_0_alias,@"STO_CUDA_RESERVED_SHARED STV_DEFAULT"
__nv_reservedSMEM_offset_0_alias:
	.zero		0
.nv.shared.reserved.0:
	.zero		64
	.weak		__nv_reservedSMEM_tcgen05_partition
	.type		__nv_reservedSMEM_tcgen05_partition,@object
	.size		__nv_reservedSMEM_tcgen05_partition,(.L_0 - __nv_reservedSMEM_tcgen05_partition)
__nv_reservedSMEM_tcgen05_partition:
	.zero		32
.L_0:


//--------------------- .nv.global                --------------------------
	.section	.nv.global,"aw",@nobits
.nv.global:
	.type		_ZN40_INTERNAL_b35112d6_4_k_cu_5f93805d_303944cute1_E,@object
	.size		_ZN40_INTERNAL_b35112d6_4_k_cu_5f93805d_303944cute1_E,(_ZN40_INTERNAL_b35112d6_4_k_cu_5f93805d_303944cuda3std3__45__cpo6cbeginE - _ZN40_INTERNAL_b35112d6_4_k_cu_5f93805d_303944cute1_E)
_ZN40_INTERNAL_b35112d6_4_k_cu_5f93805d_303944cute1_E:
	.zero		1
	.type		_ZN40_INTERNAL_b35112d6_4_k_cu_5f93805d_303944cuda3std3__45__cpo6cbeginE,@object
	.size		_ZN40_INTERNAL_b35112d6_4_k_cu_5f93805d_303944cuda3std3__45__cpo6cbeginE,(_ZN40_INTERNAL_b35112d6_4_k_cu_5f93805d_303944cuda3std3__48in_placeE - _ZN40_INTERNAL_b35112d6_4_k_cu_5f93805d_303944cuda3std3__45__cpo6cbeginE)
_ZN40_INTERNAL_b35112d6_4_k_cu_5f93805d_303944cuda3std3__45__cpo6cbeginE:
	.zero		1
	.type		_ZN40_INTERNAL_b35112d6_4_k_cu_5f93805d_303944cuda3std3__48in_placeE,@object
	.size		_ZN40_INTERNAL_b35112d6_4_k_cu_5f93805d_303944cuda3std3__48in_placeE,(_ZN40_INTERNAL_b35112d6_4_k_cu_5f93805d_303944cuda3std6ranges3__45__cpo9iter_moveE - _ZN40_INTERNAL_b35112d6_4_k_cu_5f93805d_303944cuda3std3__48in_placeE)
_ZN40_INTERNAL_b35112d6_4_k_cu_5f93805d_303944cuda3std3__48in_placeE:
	.zero		1
	.type		_ZN40_INTERNAL_b35112d6_4_k_cu_5f93805d_303944cuda3std6ranges3__45__cpo9iter_moveE,@object
	.size		_ZN40_INTERNAL_b35112d6_4_k_cu_5f93805d_303944cuda3std6ranges3__45__cpo9iter_moveE,(_ZN40_INTERNAL_b35112d6_4_k_cu_5f93805d_303944cuda3std3__45__cpo5beginE - _ZN40_INTERNAL_b35112d6_4_k_cu_5f93805d_303944cuda3std6ranges3__45__cpo9iter_moveE)
_ZN40_INTERNAL_b35112d6_4_k_cu_5f93805d_303944cuda3std6ranges3__45__cpo9iter_moveE:
	.zero		1
	.type		_ZN40_INTERNAL_b35112d6_4_k_cu_5f93805d_303944cuda3std3__45__cpo5beginE,@object
	.size		_ZN40_INTERNAL_b35112d6_4_k_cu_5f93805d_303944cuda3std3__45__cpo5beginE,(_ZN40_INTERNAL_b35112d6_4_k_cu_5f93805d_303944cuda3std3__442_GLOBAL__N__b35112d6_4_k_cu_5f93805d_303946ignoreE - _ZN40_INTERNAL_b35112d6_4_k_cu_5f93805d_303944cuda3std3__45__cpo5beginE)
_ZN40_INTERNAL_b35112d6_4_k_cu_5f93805d_303944cuda3std3__45__cpo5beginE:
	.zero		1
	.type		_ZN40_INTERNAL_b35112d6_4_k_cu_5f93805d_303944cuda3std3__442_GLOBAL__N__b35112d6_4_k_cu_5f93805d_303946ignoreE,@object
	.size		_ZN40_INTERNAL_b35112d6_4_k_cu_5f93805d_303944cuda3std3__442_GLOBAL__N__b35112d6_4_k_cu_5f93805d_303946ignoreE,(_ZN40_INTERNAL_b35112d6_4_k_cu_5f93805d_303944cute7productE - _ZN40_INTERNAL_b35112d6_4_k_cu_5f93805d_303944cuda3std3__442_GLOBAL__N__b35112d6_4_k_cu_5f93805d_303946ignoreE)
_ZN40_INTERNAL_b35112d6_4_k_cu_5f93805d_303944cuda3std3__442_GLOBAL__N__b35112d6_4_k_cu_5f93805d_303946ignoreE:
	.zero		1
	.type		_ZN40_INTERNAL_b35112d6_4_k_cu_5f93805d_303944cute7productE,@object
	.size		_ZN40_INTERNAL_b35112d6_4_k_cu_5f93805d_303944cute7productE,(_ZN40_INTERNAL_b35112d6_4_k_cu_5f93805d_303944cuda3std3__45__cpo3endE - _ZN40_INTERNAL_b35112d6_4_k_cu_5f93805d_303944cute7productE)
_ZN40_INTERNAL_b35112d6_4_k_cu_5f93805d_303944cute7productE:
	.zero		1
	.type		_ZN40_INTERNAL_b35112d6_4_k_cu_5f93805d_303944cuda3std3__45__cpo3endE,@object
	.size		_ZN40_INTERNAL_b35112d6_4_k_cu_5f93805d_303944cuda3std3__45__cpo3endE,(_ZN40_INTERNAL_b35112d6_4_k_cu_5f93805d_303944cuda3std3__419piecewise_constructE - _ZN40_INTERNAL_b35112d6_4_k_cu_5f93805d_303944cuda3std3__45__cpo3endE)
_ZN40_INTERNAL_b35112d6_4_k_cu_5f93805d_303944cuda3std3__45__cpo3endE:
	.zero		1
	.type		_ZN40_INTERNAL_b35112d6_4_k_cu_5f93805d_303944cuda3std3__419piecewise_constructE,@object
	.size		_ZN40_INTERNAL_b35112d6_4_k_cu_5f93805d_303944cuda3std3__419piecewise_constructE,(_ZN40_INTERNAL_b35112d6_4_k_cu_5f93805d_303944cuda3std3__45__cpo4cendE - _ZN40_INTERNAL_b35112d6_4_k_cu_5f93805d_303944cuda3std3__419piecewise_constructE)
_ZN40_INTERNAL_b35112d6_4_k_cu_5f93805d_303944cuda3std3__419piecewise_constructE:
	.zero		1
	.type		_ZN40_INTERNAL_b35112d6_4_k_cu_5f93805d_303944cuda3std3__45__cpo4cendE,@object
	.size		_ZN40_INTERNAL_b35112d6_4_k_cu_5f93805d_303944cuda3std3__45__cpo4cendE,(_ZN40_INTERNAL_b35112d6_4_k_cu_5f93805d_303944cuda3std6ranges3__45__cpo4swapE - _ZN40_INTERNAL_b35112d6_4_k_cu_5f93805d_303944cuda3std3__45__cpo4cendE)
_ZN40_INTERNAL_b35112d6_4_k_cu_5f93805d_303944cuda3std3__45__cpo4cendE:
	.zero		1
	.type		_ZN40_INTERNAL_b35112d6_4_k_cu_5f93805d_303944cuda3std6ranges3__45__cpo4swapE,@object
	.size		_ZN40_INTERNAL_b35112d6_4_k_cu_5f93805d_303944cuda3std6ranges3__45__cpo4swapE,(.L_10 - _ZN40_INTERNAL_b35112d6_4_k_cu_5f93805d_303944cuda3std6ranges3__45__cpo4swapE)
_ZN40_INTERNAL_b35112d6_4_k_cu_5f93805d_303944cuda3std6ranges3__45__cpo4swapE:
	.zero		1
.L_10:


//--------------------- .nv.constant0._ZN7cutlass13device_kernelINS_4gemm6kernel13GemmUniversalIN4cute5tupleIJiiiiEEENS1_10collective13CollectiveMmaINS1_35MainloopSm100TmaUmmaWarpSpecializedILi4ELi2ELi4ENS5_IJNS4_1CILi4EEENSA_ILi1EEESC_EEEEENS5_IJNSA_ILi64EEENSA_ILi128EEESF_EEEfNS5_IJlSC_lEEEfSI_NS4_8TiledMMAINS4_8MMA_AtomIJNS4_17SM100_MMA_TF32_SSINS_10tfloat32_tESM_fLi64ELi128ELNS4_4UMMA5MajorE0ELSO_0ELNSN_7ScaleInE0ELSP_0EEEEEENS4_6LayoutINS5_IJSC_SC_SC_EEENS5_IJNSA_ILi0EEESU_SU_EEEEENS5_IJNS4_10UnderscoreESX_SX_EEEEENS4_13SM90_TMA_LOADENS4_14ComposedLayoutINS4_7SwizzleILi3ELi4ELi3EEENS4_18smem_ptr_flag_bitsILi32EEENSS_INS5_IJNSA_ILi8EEENSA_ILi32EEEEEENS5_IJS17_SC_EEEEEEEvNS4_8identityENS4_23SM90_TMA_LOAD_MULTICASTES1B_vS1C_EENS_8epilogue10collective18CollectiveEpilogueINS1F_23Sm100TmaWarpSpecializedILi4ELi2ELi16ELb1ELb0EEEJSH_NS5_IJNSS_ISF_SC_EENSS_IS17_SC_EEEEEfSI_fSI_NS1F_6fusion15FusionCallbacksIS1J_NS1N_17LinearCombinationIffffLNS_15FloatRoundStyleE2EEESH_S1M_JEEENS4_5SM1004TMEM4LOAD26SM100_TMEM_LOAD_16dp128b8xES10_S1B_NS4_17SM75_U32x4_LDSM_NENS4_14SM90_TMA_STOREES1B_NS4_17SM90_U32x4_STSM_NENS4_39AutoVectorizingCopyWithAssumedAlignmentILi128EEEEEEvvEEEEvNT_6ParamsE --------------------------
	.section	.nv.constant0._ZN7cutlass13device_kernelINS_4gemm6kernel13GemmUniversalIN4cute5tupleIJiiiiEEENS1_10collective13CollectiveMmaINS1_35MainloopSm100TmaUmmaWarpSpecializedILi4ELi2ELi4ENS5_IJNS4_1CILi4EEENSA_ILi1EEESC_EEEEENS5_IJNSA_ILi64EEENSA_ILi128EEESF_EEEfNS5_IJlSC_lEEEfSI_NS4_8TiledMMAINS4_8MMA_AtomIJNS4_17SM100_MMA_TF32_SSINS_10tfloat32_tESM_fLi64ELi128ELNS4_4UMMA5MajorE0ELSO_0ELNSN_7ScaleInE0ELSP_0EEEEEENS4_6LayoutINS5_IJSC_SC_SC_EEENS5_IJNSA_ILi0EEESU_SU_EEEEENS5_IJNS4_10UnderscoreESX_SX_EEEEENS4_13SM90_TMA_LOADENS4_14ComposedLayoutINS4_7SwizzleILi3ELi4ELi3EEENS4_18smem_ptr_flag_bitsILi32EEENSS_INS5_IJNSA_ILi8EEENSA_ILi32EEEEEENS5_IJS17_SC_EEEEEEEvNS4_8identityENS4_23SM90_TMA_LOAD_MULTICASTES1B_vS1C_EENS_8epilogue10collective18CollectiveEpilogueINS1F_23Sm100TmaWarpSpecializedILi4ELi2ELi16ELb1ELb0EEEJSH_NS5_IJNSS_ISF_SC_EENSS_IS17_SC_EEEEEfSI_fSI_NS1F_6fusion15FusionCallbacksIS1J_NS1N_17LinearCombinationIffffLNS_15FloatRoundStyleE2EEESH_S1M_JEEENS4_5SM1004TMEM4LOAD26SM100_TMEM_LOAD_16dp128b8xES10_S1B_NS4_17SM75_U32x4_LDSM_NENS4_14SM90_TMA_STOREES1B_NS4_17SM90_U32x4_STSM_NENS4_39AutoVectorizingCopyWithAssumedAlignmentILi128EEEEEEvvEEEEvNT_6ParamsE,"a",@progbits
	.sectionflags	@""
	.align	4
.nv.constant0._ZN7cutlass13device_kernelINS_4gemm6kernel13GemmUniversalIN4cute5tupleIJiiiiEEENS1_10collective13CollectiveMmaINS1_35MainloopSm100TmaUmmaWarpSpecializedILi4ELi2ELi4ENS5_IJNS4_1CILi4EEENSA_ILi1EEESC_EEEEENS5_IJNSA_ILi64EEENSA_ILi128EEESF_EEEfNS5_IJlSC_lEEEfSI_NS4_8TiledMMAINS4_8MMA_AtomIJNS4_17SM100_MMA_TF32_SSINS_10tfloat32_tESM_fLi64ELi128ELNS4_4UMMA5MajorE0ELSO_0ELNSN_7ScaleInE0ELSP_0EEEEEENS4_6LayoutINS5_IJSC_SC_SC_EEENS5_IJNSA_ILi0EEESU_SU_EEEEENS5_IJNS4_10UnderscoreESX_SX_EEEEENS4_13SM90_TMA_LOADENS4_14ComposedLayoutINS4_7SwizzleILi3ELi4ELi3EEENS4_18smem_ptr_flag_bitsILi32EEENSS_INS5_IJNSA_ILi8EEENSA_ILi32EEEEEENS5_IJS17_SC_EEEEEEEvNS4_8identityENS4_23SM90_TMA_LOAD_MULTICASTES1B_vS1C_EENS_8epilogue10collective18CollectiveEpilogueINS1F_23Sm100TmaWarpSpecializedILi4ELi2ELi16ELb1ELb0EEEJSH_NS5_IJNSS_ISF_SC_EENSS_IS17_SC_EEEEEfSI_fSI_NS1F_6fusion15FusionCallbacksIS1J_NS1N_17LinearCombinationIffffLNS_15FloatRoundStyleE2EEESH_S1M_JEEENS4_5SM1004TMEM4LOAD26SM100_TMEM_LOAD_16dp128b8xES10_S1B_NS4_17SM75_U32x4_LDSM_NENS4_14SM90_TMA_STOREES1B_NS4_17SM90_U32x4_STSM_NENS4_39AutoVectorizingCopyWithAssumedAlignmentILi128EEEEEEvvEEEEvNT_6ParamsE:
	.zero		2944


//--------------------- SYMBOLS --------------------------

	.type		.nv.reservedSmem.offset0,@object
	.size		.nv.reservedSmem.offset0,0x4
	.type		.nv.reservedSmem.cap,@object
	.size		.nv.reservedSmem.cap,0x4
	.type		__assertfail,@function
